//
// Generated by NVIDIA NVVM Compiler
//
// Compiler Build ID: CL-36424714
// Cuda compilation tools, release 13.0, V13.0.88
// Based on NVVM 20.0.0
//

.version 9.0
.target sm_100
.address_size 64

	// .globl	_Z20make_propagation_gpuPfS_Pi6consts
.func  (.param .b64 func_retval0) __internal_accurate_pow
(
	.param .b64 __internal_accurate_pow_param_0
)
;

.visible .entry _Z20make_propagation_gpuPfS_Pi6consts(
	.param .u64 .ptr .align 1 _Z20make_propagation_gpuPfS_Pi6consts_param_0,
	.param .u64 .ptr .align 1 _Z20make_propagation_gpuPfS_Pi6consts_param_1,
	.param .u64 .ptr .align 1 _Z20make_propagation_gpuPfS_Pi6consts_param_2,
	.param .align 4 .b8 _Z20make_propagation_gpuPfS_Pi6consts_param_3[32]
)
{
	.reg .pred 	%p<34>;
	.reg .b32 	%r<67>;
	.reg .b32 	%f<62>;
	.reg .b64 	%rd<13>;
	.reg .b64 	%fd<23>;

	ld.param.u32 	%r27, [_Z20make_propagation_gpuPfS_Pi6consts_param_3+28];
	ld.param.u32 	%r26, [_Z20make_propagation_gpuPfS_Pi6consts_param_3+24];
	ld.param.f32 	%f29, [_Z20make_propagation_gpuPfS_Pi6consts_param_3+12];
	ld.param.f32 	%f28, [_Z20make_propagation_gpuPfS_Pi6consts_param_3+8];
	ld.param.f32 	%f27, [_Z20make_propagation_gpuPfS_Pi6consts_param_3+4];
	ld.param.u32 	%r23, [_Z20make_propagation_gpuPfS_Pi6consts_param_3];
	ld.param.u64 	%rd5, [_Z20make_propagation_gpuPfS_Pi6consts_param_0];
	ld.param.u32 	%r25, [_Z20make_propagation_gpuPfS_Pi6consts_param_3+20];
	ld.param.u64 	%rd6, [_Z20make_propagation_gpuPfS_Pi6consts_param_1];
	ld.param.u64 	%rd7, [_Z20make_propagation_gpuPfS_Pi6consts_param_2];
	ld.param.u32 	%r28, [_Z20make_propagation_gpuPfS_Pi6consts_param_3+16];
	mov.u32 	%r29, %ctaid.x;
	mov.u32 	%r30, %ntid.x;
	mov.u32 	%r31, %tid.x;
	mad.lo.s32 	%r4, %r29, %r30, %r31;
	mov.u32 	%r32, %ctaid.y;
	mov.u32 	%r33, %ntid.y;
	mov.u32 	%r34, %tid.y;
	mad.lo.s32 	%r35, %r32, %r33, %r34;
	max.s32 	%r36, %r4, %r35;
	setp.ge.s32 	%p1, %r36, %r28;
	setp.lt.s32 	%p2, %r25, 1;
	or.pred  	%p3, %p1, %p2;
	@%p3 bra 	$L__BB0_19;
	setp.lt.s32 	%p4, %r27, 1;
	mov.f64 	%fd2, 0d4000000000000000;
	{
	.reg .b32 %temp; 
	mov.b64 	{%temp, %r7}, %fd2;
	}
	and.b32  	%r8, %r7, 2146435072;
	abs.f32 	%f2, %f29;
	mul.f32 	%f3, %f2, 0f4B000000;
	neg.f32 	%f4, %f2;
	mov.b32 	%r37, %f3;
	and.b32  	%r9, %r37, -8388608;
	and.b32  	%r38, %r37, 8388607;
	or.b32  	%r39, %r38, 1065353216;
	mov.b32 	%f5, %r39;
	@%p4 bra 	$L__BB0_19;
	setp.eq.s32 	%p5, %r8, 1062207488;
	cvt.rn.f64.u32 	%fd3, %r35;
	{
	.reg .b32 %temp; 
	mov.b64 	{%temp, %r41}, %fd3;
	}
	selp.b32 	%r42, %r41, 0, %p5;
	rcp.approx.ftz.f32 	%f6, %f5;
	neg.f32 	%f7, %f5;
	setp.eq.s32 	%p7, %r35, 1;
	or.b32  	%r43, %r42, 2146435072;
	setp.lt.s32 	%p8, %r7, 0;
	selp.b32 	%r44, %r43, %r42, %p8;
	mov.b32 	%r63, 0;
	mov.b64 	%fd4, {%r63, %r44};
	setp.eq.s32 	%p9, %r35, 0;
	{ // callseq 0, 0
	.param .b64 param0;
	st.param.f64 	[param0], %fd3;
	.param .b64 retval0;
	call.uni (retval0), 
	__internal_accurate_pow, 
	(
	param0
	);
	ld.param.f64 	%fd5, [retval0];
	} // callseq 0
	neg.f64 	%fd7, %fd5;
	setp.lt.s32 	%p10, %r41, 0;
	selp.f64 	%fd8, %fd7, %fd5, %p5;
	selp.f64 	%fd9, %fd8, %fd5, %p10;
	selp.f64 	%fd10, %fd4, %fd9, %p9;
	selp.f64 	%fd1, 0d3FF0000000000000, %fd10, %p7;
	cvta.to.global.u64 	%rd1, %rd7;
	cvta.to.global.u64 	%rd2, %rd5;
	cvta.to.global.u64 	%rd3, %rd6;
	cvt.rn.f32.s32 	%f8, %r27;
	cvt.rn.f32.s32 	%f9, %r26;
	mov.b32 	%f10, %r9;
	add.f32 	%f11, %f2, %f2;
	mov.b32 	%r10, %f2;
$L__BB0_3:
	mad.lo.s32 	%r46, %r63, %r28, %r35;
	mad.lo.s32 	%r47, %r46, %r28, %r4;
	cvt.rn.f32.u32 	%f30, %r63;
	mul.f32 	%f12, %f28, %f30;
	mul.wide.s32 	%rd8, %r47, 4;
	add.s64 	%rd4, %rd3, %rd8;
	mov.b32 	%r64, 0;
$L__BB0_4:
	mul.wide.u32 	%rd9, %r64, 4;
	add.s64 	%rd10, %rd1, %rd9;
	ld.global.u32 	%r48, [%rd10];
	sub.s32 	%r49, %r4, %r48;
	cvt.rn.f64.s32 	%fd11, %r49;
	{
	.reg .b32 %temp; 
	mov.b64 	{%temp, %r50}, %fd11;
	}
	abs.f64 	%fd12, %fd11;
	{ // callseq 1, 0
	.param .b64 param0;
	st.param.f64 	[param0], %fd12;
	.param .b64 retval0;
	call.uni (retval0), 
	__internal_accurate_pow, 
	(
	param0
	);
	ld.param.f64 	%fd13, [retval0];
	} // callseq 1
	setp.lt.s32 	%p14, %r50, 0;
	neg.f64 	%fd15, %fd13;
	selp.f64 	%fd16, %fd15, %fd13, %p5;
	selp.f64 	%fd17, %fd16, %fd13, %p14;
	setp.eq.s32 	%p15, %r49, 0;
	selp.b32 	%r51, %r50, 0, %p5;
	or.b32  	%r52, %r51, 2146435072;
	selp.b32 	%r53, %r52, %r51, %p8;
	mov.b32 	%r54, 0;
	mov.b64 	%fd18, {%r54, %r53};
	selp.f64 	%fd19, %fd18, %fd17, %p15;
	setp.eq.s32 	%p16, %r49, 1;
	selp.f64 	%fd20, 0d3FF0000000000000, %fd19, %p16;
	add.f64 	%fd21, %fd20, %fd1;
	sqrt.rn.f64 	%fd22, %fd21;
	cvt.rzi.s32.f64 	%r55, %fd22;
	mul.lo.s32 	%r56, %r55, %r23;
	cvt.rn.f32.s32 	%f31, %r56;
	div.rn.f32 	%f32, %f31, %f27;
	sub.f32 	%f13, %f12, %f32;
	setp.lt.f32 	%p17, %f13, 0f00000000;
	@%p17 bra 	$L__BB0_17;
	abs.f32 	%f61, %f13;
	setp.lt.f32 	%p18, %f61, %f2;
	@%p18 bra 	$L__BB0_16;
	setp.gtu.f32 	%p19, %f61, %f3;
	@%p19 bra 	$L__BB0_13;
	div.approx.f32 	%f33, %f61, %f2;
	cvt.rzi.f32.f32 	%f59, %f33;
	fma.rn.f32 	%f16, %f4, %f59, %f61;
	mov.b32 	%r13, %f16;
	setp.lt.u32 	%p20, %r13, %r10;
	@%p20 bra 	$L__BB0_12;
	setp.gt.u32 	%p21, %r13, -2147483648;
	@%p21 bra 	$L__BB0_11;
	add.f32 	%f59, %f59, 0f3F800000;
	setp.ltu.f32 	%p22, %f16, %f11;
	@%p22 bra 	$L__BB0_12;
	add.f32 	%f34, %f59, 0f3F800000;
	fma.rn.f32 	%f35, %f2, 0fC0400000, %f16;
	setp.ge.f32 	%p23, %f35, 0f00000000;
	add.f32 	%f36, %f34, 0f3F800000;
	selp.f32 	%f59, %f36, %f34, %p23;
	bra.uni 	$L__BB0_12;
$L__BB0_11:
	add.f32 	%f37, %f59, 0fBF800000;
	setp.lt.f32 	%p24, %f16, %f4;
	add.f32 	%f38, %f37, 0fBF800000;
	selp.f32 	%f59, %f38, %f37, %p24;
$L__BB0_12:
	fma.rn.f32 	%f61, %f4, %f59, %f61;
	bra.uni 	$L__BB0_16;
$L__BB0_13:
	mov.b32 	%r14, %f61;
	and.b32  	%r57, %r14, 8388607;
	or.b32  	%r65, %r57, 1065353216;
	mov.b32 	%f60, %r65;
	sub.s32 	%r58, %r14, %r9;
	and.b32  	%r59, %r58, -8388608;
	add.s32 	%r66, %r59, 192937984;
	setp.eq.s32 	%p25, %r66, 0;
	@%p25 bra 	$L__BB0_15;
$L__BB0_14:
	min.u32 	%r60, %r66, 192937984;
	add.s32 	%r61, %r65, %r60;
	mov.b32 	%f39, %r61;
	mul.f32 	%f40, %f6, %f39;
	fma.rn.f32 	%f41, %f7, %f40, %f39;
	fma.rn.f32 	%f42, %f41, %f6, %f40;
	fma.rn.f32 	%f43, %f7, %f42, %f39;
	fma.rz.f32 	%f44, %f43, %f6, %f42;
	cvt.rzi.f32.f32 	%f45, %f44;
	fma.rn.f32 	%f60, %f7, %f45, %f39;
	sub.s32 	%r66, %r66, %r60;
	mov.b32 	%r65, %f60;
	setp.ne.s32 	%p26, %r66, 0;
	setp.ne.s32 	%p27, %r65, 0;
	and.pred  	%p28, %p26, %p27;
	@%p28 bra 	$L__BB0_14;
$L__BB0_15:
	setp.leu.f32 	%p29, %f2, 0f00000000;
	setp.gt.u32 	%p30, %r14, 2139095039;
	selp.f32 	%f47, 0f7FFFFFFF, %f10, %p30;
	selp.f32 	%f48, 0f7FFFFFFF, %f47, %p29;
	mul.f32 	%f49, %f60, 0f34000000;
	mul.f32 	%f61, %f48, %f49;
$L__BB0_16:
	abs.f32 	%f50, %f61;
	setp.nan.f32 	%p31, %f50, %f50;
	copysign.f32 	%f51, %f13, %f61;
	selp.f32 	%f52, %f61, %f51, %p31;
	div.rn.f32 	%f53, %f52, %f29;
	mul.f32 	%f54, %f53, %f9;
	cvt.rzi.s32.f32 	%r62, %f54;
	mul.wide.s32 	%rd11, %r62, 4;
	add.s64 	%rd12, %rd2, %rd11;
	ld.global.f32 	%f55, [%rd12];
	div.rn.f32 	%f56, %f55, %f8;
	ld.global.f32 	%f57, [%rd4];
	add.f32 	%f58, %f57, %f56;
	st.global.f32 	[%rd4], %f58;
$L__BB0_17:
	add.s32 	%r64, %r64, 1;
	setp.ne.s32 	%p32, %r64, %r27;
	@%p32 bra 	$L__BB0_4;
	add.s32 	%r63, %r63, 1;
	setp.ne.s32 	%p33, %r63, %r25;
	@%p33 bra 	$L__BB0_3;
$L__BB0_19:
	ret;

}
.func  (.param .b64 func_retval0) __internal_accurate_pow(
	.param .b64 __internal_accurate_pow_param_0
)
{
	.reg .pred 	%p<8>;
	.reg .b32 	%r<49>;
	.reg .b32 	%f<3>;
	.reg .b64 	%fd<109>;

	ld.param.f64 	%fd10, [__internal_accurate_pow_param_0];
	{
	.reg .b32 %temp; 
	mov.b64 	{%temp, %r46}, %fd10;
	}
	{
	.reg .b32 %temp; 
	mov.b64 	{%r45, %temp}, %fd10;
	}
	shr.u32 	%r47, %r46, 20;
	setp.gt.u32 	%p1, %r46, 1048575;
	@%p1 bra 	$L__BB1_2;
	mul.f64 	%fd11, %fd10, 0d4350000000000000;
	{
	.reg .b32 %temp; 
	mov.b64 	{%temp, %r46}, %fd11;
	}
	{
	.reg .b32 %temp; 
	mov.b64 	{%r45, %temp}, %fd11;
	}
	shr.u32 	%r16, %r46, 20;
	add.s32 	%r47, %r16, -54;
$L__BB1_2:
	add.s32 	%r48, %r47, -1023;
	and.b32  	%r17, %r46, -2146435073;
	or.b32  	%r18, %r17, 1072693248;
	mov.b64 	%fd107, {%r45, %r18};
	setp.lt.u32 	%p2, %r18, 1073127583;
	@%p2 bra 	$L__BB1_4;
	{
	.reg .b32 %temp; 
	mov.b64 	{%r19, %temp}, %fd107;
	}
	{
	.reg .b32 %temp; 
	mov.b64 	{%temp, %r20}, %fd107;
	}
	add.s32 	%r21, %r20, -1048576;
	mov.b64 	%fd107, {%r19, %r21};
	add.s32 	%r48, %r47, -1022;
$L__BB1_4:
	add.f64 	%fd12, %fd107, 0dBFF0000000000000;
	add.f64 	%fd13, %fd107, 0d3FF0000000000000;
	rcp.approx.ftz.f64 	%fd14, %fd13;
	neg.f64 	%fd15, %fd13;
	fma.rn.f64 	%fd16, %fd15, %fd14, 0d3FF0000000000000;
	fma.rn.f64 	%fd17, %fd16, %fd16, %fd16;
	fma.rn.f64 	%fd18, %fd17, %fd14, %fd14;
	mul.f64 	%fd19, %fd12, %fd18;
	fma.rn.f64 	%fd20, %fd12, %fd18, %fd19;
	mul.f64 	%fd21, %fd20, %fd20;
	fma.rn.f64 	%fd22, %fd21, 0d3EB0F5FF7D2CAFE2, 0d3ED0F5D241AD3B5A;
	fma.rn.f64 	%fd23, %fd22, %fd21, 0d3EF3B20A75488A3F;
	fma.rn.f64 	%fd24, %fd23, %fd21, 0d3F1745CDE4FAECD5;
	fma.rn.f64 	%fd25, %fd24, %fd21, 0d3F3C71C7258A578B;
	fma.rn.f64 	%fd26, %fd25, %fd21, 0d3F6249249242B910;
	fma.rn.f64 	%fd27, %fd26, %fd21, 0d3F89999999999DFB;
	sub.f64 	%fd28, %fd12, %fd20;
	add.f64 	%fd29, %fd28, %fd28;
	neg.f64 	%fd30, %fd20;
	fma.rn.f64 	%fd31, %fd30, %fd12, %fd29;
	mul.f64 	%fd32, %fd18, %fd31;
	fma.rn.f64 	%fd33, %fd21, %fd27, 0d3FB5555555555555;
	mov.f64 	%fd34, 0d3FB5555555555555;
	sub.f64 	%fd35, %fd34, %fd33;
	fma.rn.f64 	%fd36, %fd21, %fd27, %fd35;
	add.f64 	%fd37, %fd36, 0dBC46A4CB00B9E7B0;
	add.f64 	%fd38, %fd33, %fd37;
	sub.f64 	%fd39, %fd33, %fd38;
	add.f64 	%fd40, %fd37, %fd39;
	mul.rn.f64 	%fd41, %fd20, %fd20;
	neg.f64 	%fd42, %fd41;
	fma.rn.f64 	%fd43, %fd20, %fd20, %fd42;
	{
	.reg .b32 %temp; 
	mov.b64 	{%r22, %temp}, %fd32;
	}
	{
	.reg .b32 %temp; 
	mov.b64 	{%temp, %r23}, %fd32;
	}
	add.s32 	%r24, %r23, 1048576;
	mov.b64 	%fd44, {%r22, %r24};
	fma.rn.f64 	%fd45, %fd20, %fd44, %fd43;
	mul.rn.f64 	%fd46, %fd41, %fd20;
	neg.f64 	%fd47, %fd46;
	fma.rn.f64 	%fd48, %fd41, %fd20, %fd47;
	fma.rn.f64 	%fd49, %fd41, %fd32, %fd48;
	fma.rn.f64 	%fd50, %fd45, %fd20, %fd49;
	mul.rn.f64 	%fd51, %fd38, %fd46;
	neg.f64 	%fd52, %fd51;
	fma.rn.f64 	%fd53, %fd38, %fd46, %fd52;
	fma.rn.f64 	%fd54, %fd38, %fd50, %fd53;
	fma.rn.f64 	%fd55, %fd40, %fd46, %fd54;
	add.f64 	%fd56, %fd51, %fd55;
	sub.f64 	%fd57, %fd51, %fd56;
	add.f64 	%fd58, %fd55, %fd57;
	add.f64 	%fd59, %fd20, %fd56;
	sub.f64 	%fd60, %fd20, %fd59;
	add.f64 	%fd61, %fd56, %fd60;
	add.f64 	%fd62, %fd58, %fd61;
	add.f64 	%fd63, %fd32, %fd62;
	add.f64 	%fd64, %fd59, %fd63;
	sub.f64 	%fd65, %fd59, %fd64;
	add.f64 	%fd66, %fd63, %fd65;
	xor.b32  	%r25, %r48, -2147483648;
	mov.b32 	%r26, 1127219200;
	mov.b64 	%fd67, {%r25, %r26};
	mov.b32 	%r27, -2147483648;
	mov.b64 	%fd68, {%r27, %r26};
	sub.f64 	%fd69, %fd67, %fd68;
	fma.rn.f64 	%fd70, %fd69, 0d3FE62E42FEFA39EF, %fd64;
	fma.rn.f64 	%fd71, %fd69, 0dBFE62E42FEFA39EF, %fd70;
	sub.f64 	%fd72, %fd71, %fd64;
	sub.f64 	%fd73, %fd66, %fd72;
	fma.rn.f64 	%fd74, %fd69, 0d3C7ABC9E3B39803F, %fd73;
	add.f64 	%fd75, %fd70, %fd74;
	sub.f64 	%fd76, %fd70, %fd75;
	add.f64 	%fd77, %fd74, %fd76;
	mov.f64 	%fd78, 0d4000000000000000;
	{
	.reg .b32 %temp; 
	mov.b64 	{%temp, %r28}, %fd78;
	}
	{
	.reg .b32 %temp; 
	mov.b64 	{%r29, %temp}, %fd78;
	}
	shl.b32 	%r30, %r28, 1;
	setp.gt.u32 	%p3, %r30, -33554433;
	and.b32  	%r31, %r28, -15728641;
	selp.b32 	%r32, %r31, %r28, %p3;
	mov.b64 	%fd79, {%r29, %r32};
	mul.rn.f64 	%fd80, %fd75, %fd79;
	neg.f64 	%fd81, %fd80;
	fma.rn.f64 	%fd82, %fd75, %fd79, %fd81;
	fma.rn.f64 	%fd83, %fd77, %fd79, %fd82;
	add.f64 	%fd4, %fd80, %fd83;
	sub.f64 	%fd84, %fd80, %fd4;
	add.f64 	%fd5, %fd83, %fd84;
	fma.rn.f64 	%fd85, %fd4, 0d3FF71547652B82FE, 0d4338000000000000;
	{
	.reg .b32 %temp; 
	mov.b64 	{%r13, %temp}, %fd85;
	}
	mov.f64 	%fd86, 0dC338000000000000;
	add.rn.f64 	%fd87, %fd85, %fd86;
	fma.rn.f64 	%fd88, %fd87, 0dBFE62E42FEFA39EF, %fd4;
	fma.rn.f64 	%fd89, %fd87, 0dBC7ABC9E3B39803F, %fd88;
	fma.rn.f64 	%fd90, %fd89, 0d3E5ADE1569CE2BDF, 0d3E928AF3FCA213EA;
	fma.rn.f64 	%fd91, %fd90, %fd89, 0d3EC71DEE62401315;
	fma.rn.f64 	%fd92, %fd91, %fd89, 0d3EFA01997C89EB71;
	fma.rn.f64 	%fd93, %fd92, %fd89, 0d3F2A01A014761F65;
	fma.rn.f64 	%fd94, %fd93, %fd89, 0d3F56C16C1852B7AF;
	fma.rn.f64 	%fd95, %fd94, %fd89, 0d3F81111111122322;
	fma.rn.f64 	%fd96, %fd95, %fd89, 0d3FA55555555502A1;
	fma.rn.f64 	%fd97, %fd96, %fd89, 0d3FC5555555555511;
	fma.rn.f64 	%fd98, %fd97, %fd89, 0d3FE000000000000B;
	fma.rn.f64 	%fd99, %fd98, %fd89, 0d3FF0000000000000;
	fma.rn.f64 	%fd100, %fd99, %fd89, 0d3FF0000000000000;
	{
	.reg .b32 %temp; 
	mov.b64 	{%r14, %temp}, %fd100;
	}
	{
	.reg .b32 %temp; 
	mov.b64 	{%temp, %r15}, %fd100;
	}
	shl.b32 	%r33, %r13, 20;
	add.s32 	%r34, %r33, %r15;
	mov.b64 	%fd108, {%r14, %r34};
	{
	.reg .b32 %temp; 
	mov.b64 	{%temp, %r35}, %fd4;
	}
	mov.b32 	%f2, %r35;
	abs.f32 	%f1, %f2;
	setp.lt.f32 	%p4, %f1, 0f4086232B;
	@%p4 bra 	$L__BB1_7;
	setp.lt.f64 	%p5, %fd4, 0d0000000000000000;
	add.f64 	%fd101, %fd4, 0d7FF0000000000000;
	selp.f64 	%fd108, 0d0000000000000000, %fd101, %p5;
	setp.geu.f32 	%p6, %f1, 0f40874800;
	@%p6 bra 	$L__BB1_7;
	shr.u32 	%r36, %r13, 31;
	add.s32 	%r37, %r13, %r36;
	shr.s32 	%r38, %r37, 1;
	shl.b32 	%r39, %r38, 20;
	add.s32 	%r40, %r15, %r39;
	mov.b64 	%fd102, {%r14, %r40};
	sub.s32 	%r41, %r13, %r38;
	shl.b32 	%r42, %r41, 20;
	add.s32 	%r43, %r42, 1072693248;
	mov.b32 	%r44, 0;
	mov.b64 	%fd103, {%r44, %r43};
	mul.f64 	%fd108, %fd103, %fd102;
$L__BB1_7:
	abs.f64 	%fd104, %fd108;
	setp.eq.f64 	%p7, %fd104, 0d7FF0000000000000;
	fma.rn.f64 	%fd105, %fd108, %fd5, %fd108;
	selp.f64 	%fd106, %fd108, %fd105, %p7;
	st.param.f64 	[func_retval0], %fd106;
	ret;

}


// ===== COMPILED SASS (sm_100) =====

	.target	sm_100

	.elftype	@"ET_EXEC"


//--------------------- .note.nv.tkinfo           --------------------------
	.section	.note.nv.tkinfo,"",@"SHT_NOTE"
	.sectionflags	@"SHF_NOTE_NV_TKINFO"
	.tkinfo
        /*0018*/ 	.word	0x00000002
        /*0030*/ 	.string	""
        /*0030*/ 	.string	"ptxas"
        /*0030*/ 	.string	"Cuda compilation tools, release 13.0, V13.0.88"
        /*0030*/ 	.string	"Build cuda_13.0.r13.0/compiler.36424714_0"
        /*0030*/ 	.string	"-arch sm_100 -m 64 "



//--------------------- .note.nv.cuinfo           --------------------------
	.section	.note.nv.cuinfo,"",@"SHT_NOTE"
	.sectionflags	@"SHF_NOTE_NV_CUINFO"
        /*0018*/ 	.short	0x0002
        /*001a*/ 	.short	0x0064
        /*001c*/ 	.short	0x0082
	.zero		2


//--------------------- .nv.info                  --------------------------
	.section	.nv.info,"",@"SHT_CUDA_INFO"
	.align	4


	//----- nvinfo : EIATTR_REGCOUNT
	.align		4
        /*0000*/ 	.byte	0x04, 0x2f
        /*0002*/ 	.short	(.L_1 - .L_0)
	.align		4
.L_0:
        /*0004*/ 	.word	index@(_Z20make_propagation_gpuPfS_Pi6consts)
        /*0008*/ 	.word	0x00000026


	//----- nvinfo : EIATTR_FRAME_SIZE
	.align		4
.L_1:
        /*000c*/ 	.byte	0x04, 0x11
        /*000e*/ 	.short	(.L_3 - .L_2)
	.align		4
.L_2:
        /*0010*/ 	.word	index@($_Z20make_propagation_gpuPfS_Pi6consts$__internal_accurate_pow)
        /*0014*/ 	.word	0x00000000


	//----- nvinfo : EIATTR_FRAME_SIZE
	.align		4
.L_3:
        /*0018*/ 	.byte	0x04, 0x11
        /*001a*/ 	.short	(.L_5 - .L_4)
	.align		4
.L_4:
        /*001c*/ 	.word	index@($__internal_1_$__cuda_sm3x_div_rn_noftz_f32_slowpath)
        /*0020*/ 	.word	0x00000000


	//----- nvinfo : EIATTR_FRAME_SIZE
	.align		4
.L_5:
        /*0024*/ 	.byte	0x04, 0x11
        /*0026*/ 	.short	(.L_7 - .L_6)
	.align		4
.L_6:
        /*0028*/ 	.word	index@($__internal_0_$__cuda_sm20_dsqrt_rn_f64_mediumpath_v1)
        /*002c*/ 	.word	0x00000000


	//----- nvinfo : EIATTR_FRAME_SIZE
	.align		4
.L_7:
        /*0030*/ 	.byte	0x04, 0x11
        /*0032*/ 	.short	(.L_9 - .L_8)
	.align		4
.L_8:
        /*0034*/ 	.word	index@(_Z20make_propagation_gpuPfS_Pi6consts)
        /*0038*/ 	.word	0x00000000


	//----- nvinfo : EIATTR_MIN_STACK_SIZE
	.align		4
.L_9:
        /*003c*/ 	.byte	0x04, 0x12
        /*003e*/ 	.short	(.L_11 - .L_10)
	.align		4
.L_10:
        /*0040*/ 	.word	index@(_Z20make_propagation_gpuPfS_Pi6consts)
        /*0044*/ 	.word	0x00000000
.L_11:


//--------------------- .nv.compat                --------------------------
	.section	.nv.compat,"",@"SHT_CUDA_COMPAT_INFO"
	.align	4
        /*0000*/ 	.byte	0x02, 0x09, 0x00, 0x00, 0x02, 0x02, 0x01, 0x00, 0x02, 0x05, 0x05, 0x00, 0x03, 0x07, 0x01, 0x01
        /*0010*/ 	.byte	0x02, 0x03, 0x00, 0x00, 0x02, 0x06, 0x01, 0x00, 0x04, 0x0b, 0x08, 0x00, 0x01, 0x00, 0x00, 0x00
        /*0020*/ 	.byte	0x00, 0x00, 0x00, 0x00


//--------------------- .nv.info._Z20make_propagation_gpuPfS_Pi6consts --------------------------
	.section	.nv.info._Z20make_propagation_gpuPfS_Pi6consts,"",@"SHT_CUDA_INFO"
	.sectionflags	@""
	.align	4


	//----- nvinfo : EIATTR_CUDA_API_VERSION
	.align		4
        /*0000*/ 	.byte	0x04, 0x37
        /*0002*/ 	.short	(.L_13 - .L_12)
.L_12:
        /*0004*/ 	.word	0x00000082


	//----- nvinfo : EIATTR_KPARAM_INFO
	.align		4
.L_13:
        /*0008*/ 	.byte	0x04, 0x17
        /*000a*/ 	.short	(.L_15 - .L_14)
.L_14:
        /*000c*/ 	.word	0x00000000
        /*0010*/ 	.short	0x0003
        /*0012*/ 	.short	0x0018
        /*0014*/ 	.byte	0x00, 0xf0, 0x81, 0x00


	//----- nvinfo : EIATTR_KPARAM_INFO
	.align		4
.L_15:
        /*0018*/ 	.byte	0x04, 0x17
        /*001a*/ 	.short	(.L_17 - .L_16)
.L_16:
        /*001c*/ 	.word	0x00000000
        /*0020*/ 	.short	0x0002
        /*0022*/ 	.short	0x0010
        /*0024*/ 	.byte	0x00, 0xf5, 0x21, 0x00


	//----- nvinfo : EIATTR_KPARAM_INFO
	.align		4
.L_17:
        /*0028*/ 	.byte	0x04, 0x17
        /*002a*/ 	.short	(.L_19 - .L_18)
.L_18:
        /*002c*/ 	.word	0x00000000
        /*0030*/ 	.short	0x0001
        /*0032*/ 	.short	0x0008
        /*0034*/ 	.byte	0x00, 0xf5, 0x21, 0x00


	//----- nvinfo : EIATTR_KPARAM_INFO
	.align		4
.L_19:
        /*0038*/ 	.byte	0x04, 0x17
        /*003a*/ 	.short	(.L_21 - .L_20)
.L_20:
        /*003c*/ 	.word	0x00000000
        /*0040*/ 	.short	0x0000
        /*0042*/ 	.short	0x0000
        /*0044*/ 	.byte	0x00, 0xf5, 0x21, 0x00


	//----- nvinfo : EIATTR_SPARSE_MMA_MASK
	.align		4
.L_21:
        /*0048*/ 	.byte	0x03, 0x50
        /*004a*/ 	.short	0x0000


	//----- nvinfo : EIATTR_MAXREG_COUNT
	.align		4
        /*004c*/ 	.byte	0x03, 0x1b
        /*004e*/ 	.short	0x00ff


	//----- nvinfo : EIATTR_MERCURY_ISA_VERSION
	.align		4
        /*0050*/ 	.byte	0x03, 0x5f
        /*0052*/ 	.short	0x0101


	//----- nvinfo : EIATTR_VRC_CTA_INIT_COUNT
	.align		4
        /*0054*/ 	.byte	0x02, 0x4a
	.zero		1
	.zero		1


	//----- nvinfo : EIATTR_EXIT_INSTR_OFFSETS
	.align		4
        /*0058*/ 	.byte	0x04, 0x1c
        /*005a*/ 	.short	(.L_23 - .L_22)


	//   ....[0]....
.L_22:
        /*005c*/ 	.word	0x000000d0


	//   ....[1]....
        /*0060*/ 	.word	0x00000100


	//   ....[2]....
        /*0064*/ 	.word	0x00000df0


	//----- nvinfo : EIATTR_CRS_STACK_SIZE
	.align		4
.L_23:
        /*0068*/ 	.byte	0x04, 0x1e
        /*006a*/ 	.short	(.L_25 - .L_24)
.L_24:
        /*006c*/ 	.word	0x00000000


	//----- nvinfo : EIATTR_CBANK_PARAM_SIZE
	.align		4
.L_25:
        /*0070*/ 	.byte	0x03, 0x19
        /*0072*/ 	.short	0x0038


	//----- nvinfo : EIATTR_PARAM_CBANK
	.align		4
        /*0074*/ 	.byte	0x04, 0x0a
        /*0076*/ 	.short	(.L_27 - .L_26)
	.align		4
.L_26:
        /*0078*/ 	.word	index@(.nv.constant0._Z20make_propagation_gpuPfS_Pi6consts)
        /*007c*/ 	.short	0x0380
        /*007e*/ 	.short	0x0038


	//----- nvinfo : EIATTR_SW_WAR
	.align		4
.L_27:
        /*0080*/ 	.byte	0x04, 0x36
        /*0082*/ 	.short	(.L_29 - .L_28)
.L_28:
        /*0084*/ 	.word	0x00000008
.L_29:


//--------------------- .nv.callgraph             --------------------------
	.section	.nv.callgraph,"",@"SHT_CUDA_CALLGRAPH"
	.align	4
	.sectionentsize	8
	.align		4
        /*0000*/ 	.word	0x00000000
	.align		4
        /*0004*/ 	.word	0xffffffff
	.align		4
        /*0008*/ 	.word	0x00000000
	.align		4
        /*000c*/ 	.word	0xfffffffe
	.align		4
        /*0010*/ 	.word	0x00000000
	.align		4
        /*0014*/ 	.word	0xfffffffd
	.align		4
        /*0018*/ 	.word	0x00000000
	.align		4
        /*001c*/ 	.word	0xfffffffc


//--------------------- .text._Z20make_propagation_gpuPfS_Pi6consts --------------------------
	.section	.text._Z20make_propagation_gpuPfS_Pi6consts,"ax",@progbits
	.align	128
        .global         _Z20make_propagation_gpuPfS_Pi6consts
        .type           _Z20make_propagation_gpuPfS_Pi6consts,@function
        .size           _Z20make_propagation_gpuPfS_Pi6consts,(.L_x_42 - _Z20make_propagation_gpuPfS_Pi6consts)
        .other          _Z20make_propagation_gpuPfS_Pi6consts,@"STO_CUDA_ENTRY STV_DEFAULT"
_Z20make_propagation_gpuPfS_Pi6consts:
.text._Z20make_propagation_gpuPfS_Pi6consts:
[----:B------:R-:W-:Y:S01]  /*0000*/  LDC R1, c[0x0][0x37c] ;  /* 0x0000df00ff017b82 */ /* 0x000fe20000000800 */
[----:B------:R-:W0:Y:S07]  /*0010*/  S2R R0, SR_TID.X ;  /* 0x0000000000007919 */ /* 0x000e2e0000002100 */
[----:B------:R-:W0:Y:S01]  /*0020*/  LDC R3, c[0x0][0x360] ;  /* 0x0000d800ff037b82 */ /* 0x000e220000000800 */
[----:B------:R-:W1:Y:S07]  /*0030*/  S2R R5, SR_TID.Y ;  /* 0x0000000000057919 */ /* 0x000e6e0000002200 */
[----:B------:R-:W0:Y:S08]  /*0040*/  S2UR UR4, SR_CTAID.X ;  /* 0x00000000000479c3 */ /* 0x000e300000002500 */
[----:B------:R-:W1:Y:S08]  /*0050*/  S2UR UR5, SR_CTAID.Y ;  /* 0x00000000000579c3 */ /* 0x000e700000002600 */
[----:B------:R-:W1:Y:S08]  /*0060*/  LDC R2, c[0x0][0x364] ;  /* 0x0000d900ff027b82 */ /* 0x000e700000000800 */
[----:B------:R-:W2:Y:S01]  /*0070*/  LDC.64 R6, c[0x0][0x3a8] ;  /* 0x0000ea00ff067b82 */ /* 0x000ea20000000a00 */
[----:B0-----:R-:W-:-:S02]  /*0080*/  IMAD R3, R3, UR4, R0 ;  /* 0x0000000403037c24 */ /* 0x001fc4000f8e0200 */
[----:B-1----:R-:W-:-:S05]  /*0090*/  IMAD R2, R2, UR5, R5 ;  /* 0x0000000502027c24 */ /* 0x002fca000f8e0205 */
[----:B------:R-:W-:Y:S02]  /*00a0*/  VIMNMX R5, PT, PT, R3, R2, !PT ;  /* 0x0000000203057248 */ /* 0x000fe40007fe0100 */
[----:B--2---:R-:W-:-:S04]  /*00b0*/  ISETP.GE.AND P0, PT, R7, 0x1, PT ;  /* 0x000000010700780c */ /* 0x004fc80003f06270 */
[----:B------:R-:W-:-:S13]  /*00c0*/  ISETP.GE.OR P0, PT, R5, R6, !P0 ;  /* 0x000000060500720c */ /* 0x000fda0004706670 */
[----:B------:R-:W-:Y:S05]  /*00d0*/  @P0 EXIT ;  /* 0x000000000000094d */ /* 0x000fea0003800000 */
[----:B------:R-:W0:Y:S02]  /*00e0*/  LDC R0, c[0x0][0x3b4] ;  /* 0x0000ed00ff007b82 */ /* 0x000e240000000800 */
[----:B0-----:R-:W-:-:S13]  /*00f0*/  ISETP.GE.AND P0, PT, R0, 0x1, PT ;  /* 0x000000010000780c */ /* 0x001fda0003f06270 */
[----:B------:R-:W-:Y:S05]  /*0100*/  @!P0 EXIT ;  /* 0x000000000000894d */ /* 0x000fea0003800000 */
[----:B------:R-:W0:Y:S01]  /*0110*/  I2F.F64.U32 R34, R2 ;  /* 0x0000000200227312 */ /* 0x000e220000201800 */
[----:B------:R-:W-:Y:S01]  /*0120*/  BSSY.RECONVERGENT B0, `(.L_x_0) ;  /* 0x0000007000007945 */ /* 0x000fe20003800200 */
[C---:B------:R-:W-:Y:S01]  /*0130*/  ISETP.NE.AND P0, PT, R2.reuse, 0x1, PT ;  /* 0x000000010200780c */ /* 0x040fe20003f05270 */
[----:B------:R-:W-:Y:S01]  /*0140*/  UMOV UR4, URZ ;  /* 0x000000ff00047c82 */ /* 0x000fe20008000000 */
[----:B------:R-:W-:Y:S02]  /*0150*/  ISETP.NE.AND P1, PT, R2, RZ, PT ;  /* 0x000000ff0200720c */ /* 0x000fe40003f25270 */
[----:B------:R-:W-:Y:S01]  /*0160*/  MOV R0, 0x190 ;  /* 0x0000019000007802 */ /* 0x000fe20000000f00 */
[----:B0-----:R-:W-:-:S10]  /*0170*/  IMAD.MOV.U32 R16, RZ, RZ, R34 ;  /* 0x000000ffff107224 */ /* 0x001fd400078e0022 */
[----:B------:R-:W-:Y:S05]  /*0180*/  CALL.REL.NOINC `($_Z20make_propagation_gpuPfS_Pi6consts$__internal_accurate_pow) ;  /* 0x0000001400607944 */ /* 0x000fea0003c00000 */
[----:B------:R-:W-:Y:S05]  /*0190*/  BSYNC.RECONVERGENT B0 ;  /* 0x0000000000007941 */ /* 0x000fea0003800200 */
.L_x_0:
[----:B------:R-:W0:Y:S01]  /*01a0*/  LDC R30, c[0x0][0x3a4] ;  /* 0x0000e900ff1e7b82 */ /* 0x000e220000000800 */
[----:B------:R-:W1:Y:S01]  /*01b0*/  LDCU.64 UR8, c[0x0][0x3b0] ;  /* 0x00007600ff0877ac */ /* 0x000e620008000a00 */
[----:B------:R-:W-:Y:S02]  /*01c0*/  FSEL R10, R16, RZ, P1 ;  /* 0x000000ff100a7208 */ /* 0x000fe40000800000 */
[----:B------:R-:W-:Y:S01]  /*01d0*/  FSEL R20, R20, RZ, P1 ;  /* 0x000000ff14147208 */ /* 0x000fe20000800000 */
[----:B------:R-:W2:Y:S01]  /*01e0*/  LDCU.64 UR6, c[0x0][0x358] ;  /* 0x00006b00ff0677ac */ /* 0x000ea20008000a00 */
[----:B------:R-:W-:Y:S02]  /*01f0*/  FSEL R10, R10, RZ, P0 ;  /* 0x000000ff0a0a7208 */ /* 0x000fe40000000000 */
[----:B------:R-:W-:Y:S02]  /*0200*/  FSEL R11, R20, 1.875, P0 ;  /* 0x3ff00000140b7808 */ /* 0x000fe40000000000 */
[----:B-1----:R-:W-:-:S02]  /*0210*/  I2FP.F32.S32 R7, UR9 ;  /* 0x0000000900077c45 */ /* 0x002fc40008201400 */
[----:B------:R-:W-:Y:S01]  /*0220*/  I2FP.F32.S32 R8, UR8 ;  /* 0x0000000800087c45 */ /* 0x000fe20008201400 */
[C---:B0-----:R-:W-:Y:S01]  /*0230*/  FMUL R4, |R30|.reuse, 8388608 ;  /* 0x4b0000001e047820 */ /* 0x041fe20000400200 */
[C---:B------:R-:W-:Y:S01]  /*0240*/  FADD R9, |R30|.reuse, |R30| ;  /* 0x4000001e1e097221 */ /* 0x040fe20000000200 */
[----:B------:R-:W-:-:S03]  /*0250*/  FADD R30, |R30|, -RZ ;  /* 0x800000ff1e1e7221 */ /* 0x000fc60000000200 */
[C---:B------:R-:W-:Y:S02]  /*0260*/  LOP3.LUT R5, R4.reuse, 0x7fffff, RZ, 0xc0, !PT ;  /* 0x007fffff04057812 */ /* 0x040fe400078ec0ff */
[----:B------:R-:W-:Y:S02]  /*0270*/  LOP3.LUT R31, R4, 0xff800000, RZ, 0xc0, !PT ;  /* 0xff800000041f7812 */ /* 0x000fe400078ec0ff */
[----:B------:R-:W-:-:S04]  /*0280*/  LOP3.LUT R5, R5, 0x3f800000, RZ, 0xfc, !PT ;  /* 0x3f80000005057812 */ /* 0x000fc800078efcff */
[----:B--2---:R0:W1:Y:S03]  /*0290*/  MUFU.RCP R6, R5 ;  /* 0x0000000500067308 */ /* 0x0040660000001000 */
.L_x_22:
[----:B0-----:R-:W2:Y:S01]  /*02a0*/  LDC.64 R14, c[0x0][0x3a8] ;  /* 0x0000ea00ff0e7b82 */ /* 0x001ea20000000a00 */
[----:B------:R-:W-:Y:S01]  /*02b0*/  I2FP.F32.U32 R32, UR4 ;  /* 0x0000000400207c45 */ /* 0x000fe20008201000 */
[----:B------:R-:W-:-:S06]  /*02c0*/  IMAD.MOV.U32 R33, RZ, RZ, RZ ;  /* 0x000000ffff217224 */ /* 0x000fcc00078e00ff */
[----:B------:R-:W3:Y:S01]  /*02d0*/  LDC.64 R12, c[0x0][0x388] ;  /* 0x0000e200ff0c7b82 */ /* 0x000ee20000000a00 */
[----:B--2---:R-:W-:Y:S01]  /*02e0*/  IMAD R0, R14, UR4, R2 ;  /* 0x000000040e007c24 */ /* 0x004fe2000f8e0202 */
[----:B------:R-:W-:-:S06]  /*02f0*/  UIADD3 UR4, UPT, UPT, UR4, 0x1, URZ ;  /* 0x0000000104047890 */ /* 0x000fcc000fffe0ff */
[----:B------:R-:W-:Y:S01]  /*0300*/  ISETP.NE.AND P1, PT, R15, UR4, PT ;  /* 0x000000040f007c0c */ /* 0x000fe2000bf25270 */
[----:B------:R-:W-:-:S04]  /*0310*/  IMAD R15, R0, R14, R3 ;  /* 0x0000000e000f7224 */ /* 0x000fc800078e0203 */
[----:B---3--:R-:W-:-:S08]  /*0320*/  IMAD.WIDE R12, R15, 0x4, R12 ;  /* 0x000000040f0c7825 */ /* 0x008fd000078e020c */
.L_x_21:
[----:B0-----:R-:W2:Y:S01]  /*0330*/  LDC.64 R14, c[0x0][0x390] ;  /* 0x0000e400ff0e7b82 */ /* 0x001ea20000000a00 */
[----:B------:R-:W3:Y:S01]  /*0340*/  LDCU UR5, c[0x0][0x3b4] ;  /* 0x00007680ff0577ac */ /* 0x000ee20008000800 */
[----:B--2---:R-:W-:-:S06]  /*0350*/  IMAD.WIDE.U32 R14, R33, 0x4, R14 ;  /* 0x00000004210e7825 */ /* 0x004fcc00078e000e */
[----:B------:R-:W2:Y:S01]  /*0360*/  LDG.E R14, desc[UR6][R14.64] ;  /* 0x000000060e0e7981 */ /* 0x000ea2000c1e1900 */
[----:B------:R-:W-:Y:S01]  /*0370*/  VIADD R33, R33, 0x1 ;  /* 0x0000000121217836 */ /* 0x000fe20000000000 */
[----:B------:R-:W-:Y:S01]  /*0380*/  BSSY.RECONVERGENT B0, `(.L_x_1) ;  /* 0x0000008000007945 */ /* 0x000fe20003800200 */
[----:B------:R-:W-:-:S03]  /*0390*/  MOV R0, 0x400 ;  /* 0x0000040000007802 */ /* 0x000fc60000000f00 */
[----:B---3--:R-:W-:Y:S01]  /*03a0*/  ISETP.NE.AND P2, PT, R33, UR5, PT ;  /* 0x0000000521007c0c */ /* 0x008fe2000bf45270 */
[----:B--2---:R-:W-:-:S04]  /*03b0*/  IMAD.IADD R34, R3, 0x1, -R14 ;  /* 0x0000000103227824 */ /* 0x004fc800078e0a0e */
[----:B------:R-:W2:Y:S02]  /*03c0*/  I2F.F64 R16, R34 ;  /* 0x0000002200107312 */ /* 0x000ea40000201c00 */
[----:B--2---:R-:W-:-:S10]  /*03d0*/  DADD R16, -RZ, |R16| ;  /* 0x00000000ff107229 */ /* 0x004fd40000000510 */
[----:B------:R-:W-:-:S07]  /*03e0*/  IMAD.MOV.U32 R35, RZ, RZ, R17 ;  /* 0x000000ffff237224 */ /* 0x000fce00078e0011 */
[----:B01----:R-:W-:Y:S05]  /*03f0*/  CALL.REL.NOINC `($_Z20make_propagation_gpuPfS_Pi6consts$__internal_accurate_pow) ;  /* 0x0000001000c47944 */ /* 0x003fea0003c00000 */
[----:B------:R-:W-:Y:S05]  /*0400*/  BSYNC.RECONVERGENT B0 ;  /* 0x0000000000007941 */ /* 0x000fea0003800200 */
.L_x_1:
[C---:B------:R-:W-:Y:S01]  /*0410*/  ISETP.NE.AND P0, PT, R34.reuse, RZ, PT ;  /* 0x000000ff2200720c */ /* 0x040fe20003f05270 */
[----:B------:R-:W-:Y:S01]  /*0420*/  IMAD.MOV.U32 R14, RZ, RZ, 0x0 ;  /* 0x00000000ff0e7424 */ /* 0x000fe200078e00ff */
[----:B------:R-:W-:Y:S01]  /*0430*/  ISETP.NE.AND P3, PT, R34, 0x1, PT ;  /* 0x000000012200780c */ /* 0x000fe20003f65270 */
[----:B------:R-:W-:Y:S01]  /*0440*/  IMAD.MOV.U32 R15, RZ, RZ, 0x3fd80000 ;  /* 0x3fd80000ff0f7424 */ /* 0x000fe200078e00ff */
[----:B------:R-:W-:Y:S01]  /*0450*/  FSEL R16, R16, RZ, P0 ;  /* 0x000000ff10107208 */ /* 0x000fe20000000000 */
[----:B------:R-:W-:Y:S01]  /*0460*/  BSSY.RECONVERGENT B0, `(.L_x_2) ;  /* 0x0000015000007945 */ /* 0x000fe20003800200 */
[----:B------:R-:W-:Y:S02]  /*0470*/  FSEL R0, R20, RZ, P0 ;  /* 0x000000ff14007208 */ /* 0x000fe40000000000 */
[----:B------:R-:W-:Y:S02]  /*0480*/  FSEL R20, R16, RZ, P3 ;  /* 0x000000ff10147208 */ /* 0x000fe40001800000 */
[----:B------:R-:W-:-:S06]  /*0490*/  FSEL R21, R0, 1.875, P3 ;  /* 0x3ff0000000157808 */ /* 0x000fcc0001800000 */
[----:B------:R-:W-:-:S06]  /*04a0*/  DADD R20, R20, R10 ;  /* 0x0000000014147229 */ /* 0x000fcc000000000a */
[----:B------:R-:W0:Y:S04]  /*04b0*/  MUFU.RSQ64H R27, R21 ;  /* 0x00000015001b7308 */ /* 0x000e280000001c00 */
[----:B------:R-:W-:-:S05]  /*04c0*/  VIADD R26, R21, 0xfcb00000 ;  /* 0xfcb00000151a7836 */ /* 0x000fca0000000000 */
[----:B------:R-:W-:Y:S01]  /*04d0*/  ISETP.GE.U32.AND P0, PT, R26, 0x7ca00000, PT ;  /* 0x7ca000001a00780c */ /* 0x000fe20003f06070 */
[----:B0-----:R-:W-:-:S08]  /*04e0*/  DMUL R16, R26, R26 ;  /* 0x0000001a1a107228 */ /* 0x001fd00000000000 */
[----:B------:R-:W-:-:S08]  /*04f0*/  DFMA R16, R20, -R16, 1 ;  /* 0x3ff000001410742b */ /* 0x000fd00000000810 */
[----:B------:R-:W-:Y:S02]  /*0500*/  DFMA R14, R16, R14, 0.5 ;  /* 0x3fe00000100e742b */ /* 0x000fe4000000000e */
[----:B------:R-:W-:-:S08]  /*0510*/  DMUL R16, R26, R16 ;  /* 0x000000101a107228 */ /* 0x000fd00000000000 */
[----:B------:R-:W-:-:S08]  /*0520*/  DFMA R14, R14, R16, R26 ;  /* 0x000000100e0e722b */ /* 0x000fd0000000001a */
[----:B------:R-:W-:Y:S02]  /*0530*/  DMUL R18, R20, R14 ;  /* 0x0000000e14127228 */ /* 0x000fe40000000000 */
[----:B------:R-:W-:Y:S02]  /*0540*/  VIADD R23, R15, 0xfff00000 ;  /* 0xfff000000f177836 */ /* 0x000fe40000000000 */
[----:B------:R-:W-:-:S04]  /*0550*/  IMAD.MOV.U32 R22, RZ, RZ, R14 ;  /* 0x000000ffff167224 */ /* 0x000fc800078e000e */
[----:B------:R-:W-:-:S08]  /*0560*/  DFMA R16, R18, -R18, R20 ;  /* 0x800000121210722b */ /* 0x000fd00000000014 */
[----:B------:R-:W-:Y:S01]  /*0570*/  DFMA R24, R16, R22, R18 ;  /* 0x000000161018722b */ /* 0x000fe20000000012 */
[----:B------:R-:W-:Y:S10]  /*0580*/  @!P0 BRA `(.L_x_3) ;  /* 0x0000000000088947 */ /* 0x000ff40003800000 */
[----:B------:R-:W-:-:S07]  /*0590*/  MOV R0, 0x5b0 ;  /* 0x000005b000007802 */ /* 0x000fce0000000f00 */
[----:B------:R-:W-:Y:S05]  /*05a0*/  CALL.REL.NOINC `($__internal_0_$__cuda_sm20_dsqrt_rn_f64_mediumpath_v1) ;  /* 0x0000000800147944 */ /* 0x000fea0003c00000 */
.L_x_3:
[----:B------:R-:W-:Y:S05]  /*05b0*/  BSYNC.RECONVERGENT B0 ;  /* 0x0000000000007941 */ /* 0x000fea0003800200 */
.L_x_2:
[----:B------:R-:W0:Y:S01]  /*05c0*/  LDC.64 R14, c[0x0][0x398] ;  /* 0x0000e600ff0e7b82 */ /* 0x000e220000000a00 */
[----:B------:R-:W1:Y:S01]  /*05d0*/  F2I.F64.TRUNC R25, R24 ;  /* 0x0000001800197311 */ /* 0x000e62000030d100 */
[----:B------:R-:W-:Y:S07]  /*05e0*/  BSSY.RECONVERGENT B0, `(.L_x_4) ;  /* 0x0000010000007945 */ /* 0x000fee0003800200 */
[----:B0-----:R-:W0:Y:S01]  /*05f0*/  MUFU.RCP R16, R15 ;  /* 0x0000000f00107308 */ /* 0x001e220000001000 */
[----:B-1----:R-:W-:-:S05]  /*0600*/  IMAD R0, R25, R14, RZ ;  /* 0x0000000e19007224 */ /* 0x002fca00078e02ff */
[----:B------:R-:W-:-:S04]  /*0610*/  I2FP.F32.S32 R0, R0 ;  /* 0x0000000000007245 */ /* 0x000fc80000201400 */
[----:B------:R-:W1:Y:S01]  /*0620*/  FCHK P0, R0, R15 ;  /* 0x0000000f00007302 */ /* 0x000e620000000000 */
[----:B0-----:R-:W-:-:S04]  /*0630*/  FFMA R17, R16, -R15, 1 ;  /* 0x3f80000010117423 */ /* 0x001fc8000000080f */
[----:B------:R-:W-:-:S04]  /*0640*/  FFMA R17, R16, R17, R16 ;  /* 0x0000001110117223 */ /* 0x000fc80000000010 */
[----:B------:R-:W-:-:S04]  /*0650*/  FFMA R14, R0, R17, RZ ;  /* 0x00000011000e7223 */ /* 0x000fc800000000ff */
[----:B------:R-:W-:-:S04]  /*0660*/  FFMA R16, R14, -R15, R0 ;  /* 0x8000000f0e107223 */ /* 0x000fc80000000000 */
[----:B------:R-:W-:Y:S01]  /*0670*/  FFMA R17, R17, R16, R14 ;  /* 0x0000001011117223 */ /* 0x000fe2000000000e */
[----:B-1----:R-:W-:Y:S06]  /*0680*/  @!P0 BRA `(.L_x_5) ;  /* 0x0000000000148947 */ /* 0x002fec0003800000 */
[----:B------:R-:W0:Y:S01]  /*0690*/  LDCU UR5, c[0x0][0x39c] ;  /* 0x00007380ff0577ac */ /* 0x000e220008000800 */
[----:B------:R-:W-:Y:S02]  /*06a0*/  MOV R14, 0x6d0 ;  /* 0x000006d0000e7802 */ /* 0x000fe40000000f00 */
[----:B0-----:R-:W-:-:S07]  /*06b0*/  MOV R15, UR5 ;  /* 0x00000005000f7c02 */ /* 0x001fce0008000f00 */
[----:B------:R-:W-:Y:S05]  /*06c0*/  CALL.REL.NOINC `($__internal_1_$__cuda_sm3x_div_rn_noftz_f32_slowpath) ;  /* 0x0000000800787944 */ /* 0x000fea0003c00000 */
[----:B------:R-:W-:-:S07]  /*06d0*/  IMAD.MOV.U32 R17, RZ, RZ, R0 ;  /* 0x000000ffff117224 */ /* 0x000fce00078e0000 */
.L_x_5:
[----:B------:R-:W-:Y:S05]  /*06e0*/  BSYNC.RECONVERGENT B0 ;  /* 0x0000000000007941 */ /* 0x000fea0003800200 */
.L_x_4:
[----:B------:R-:W0:Y:S01]  /*06f0*/  LDCU UR5, c[0x0][0x3a0] ;  /* 0x00007400ff0577ac */ /* 0x000e220008000800 */
[----:B------:R-:W-:Y:S01]  /*0700*/  BSSY.RECONVERGENT B0, `(.L_x_6) ;  /* 0x000006c000007945 */ /* 0x000fe20003800200 */
[----:B0-----:R-:W-:-:S05]  /*0710*/  FFMA R0, R32, UR5, -R17 ;  /* 0x0000000520007c23 */ /* 0x001fca0008000811 */
[----:B------:R-:W-:-:S13]  /*0720*/  FSETP.GEU.AND P0, PT, R0, RZ, PT ;  /* 0x000000ff0000720b */ /* 0x000fda0003f0e000 */
[----:B------:R-:W-:Y:S05]  /*0730*/  @!P0 BRA `(.L_x_7) ;  /* 0x0000000400a08947 */ /* 0x000fea0003800000 */
[----:B------:R-:W0:Y:S01]  /*0740*/  LDC R15, c[0x0][0x3a4] ;  /* 0x0000e900ff0f7b82 */ /* 0x000e220000000800 */
[----:B------:R-:W-:Y:S01]  /*0750*/  BSSY.RECONVERGENT B1, `(.L_x_8) ;  /* 0x000003e000017945 */ /* 0x000fe20003800200 */
[C---:B------:R-:W-:Y:S01]  /*0760*/  FADD R14, |R0|.reuse, -RZ ;  /* 0x800000ff000e7221 */ /* 0x040fe20000000200 */
[----:B0-----:R-:W-:-:S13]  /*0770*/  FSETP.GEU.AND P0, PT, |R0|, |R15|, PT ;  /* 0x4000000f0000720b */ /* 0x001fda0003f0e200 */
[----:B------:R-:W-:Y:S05]  /*0780*/  @!P0 BRA `(.L_x_9) ;  /* 0x0000000000e88947 */ /* 0x000fea0003800000 */
[----:B------:R-:W-:-:S13]  /*0790*/  FSETP.GTU.AND P0, PT, R14, R4, PT ;  /* 0x000000040e00720b */ /* 0x000fda0003f0c000 */
[----:B------:R-:W-:Y:S05]  /*07a0*/  @P0 BRA `(.L_x_10) ;  /* 0x0000000000700947 */ /* 0x000fea0003800000 */
[C---:B------:R-:W-:Y:S01]  /*07b0*/  FMUL R16, |R15|.reuse, 16777216 ;  /* 0x4b8000000f107820 */ /* 0x040fe20000400200 */
[----:B------:R-:W-:Y:S01]  /*07c0*/  FSETP.GEU.AND P0, PT, |R15|, 1.175494350822287508e-38, PT ;  /* 0x008000000f00780b */ /* 0x000fe20003f0e200 */
[----:B------:R-:W-:Y:S01]  /*07d0*/  FMUL R17, R14, 16777216 ;  /* 0x4b8000000e117820 */ /* 0x000fe20000400000 */
[----:B------:R-:W-:Y:S02]  /*07e0*/  BSSY.RECONVERGENT B2, `(.L_x_11) ;  /* 0x0000016000027945 */ /* 0x000fe40003800200 */
[----:B------:R-:W-:Y:S02]  /*07f0*/  FSEL R16, R16, |R15|, !P0 ;  /* 0x4000000f10107208 */ /* 0x000fe40004000000 */
[----:B------:R-:W-:-:S04]  /*0800*/  FSEL R17, R17, R14, !P0 ;  /* 0x0000000e11117208 */ /* 0x000fc80004000000 */
[----:B------:R-:W0:Y:S02]  /*0810*/  MUFU.RCP R16, R16 ;  /* 0x0000001000107308 */ /* 0x000e240000001000 */
[----:B0-----:R-:W-:-:S06]  /*0820*/  FMUL R17, R16, R17 ;  /* 0x0000001110117220 */ /* 0x001fcc0000400000 */
[----:B------:R-:W0:Y:S02]  /*0830*/  FRND.TRUNC R17, R17 ;  /* 0x0000001100117307 */ /* 0x000e24000020d000 */
[----:B0-----:R-:W-:-:S05]  /*0840*/  FFMA R18, R17, -|R15|, R14 ;  /* 0xc000000f11127223 */ /* 0x001fca000000000e */
[----:B------:R-:W-:-:S13]  /*0850*/  ISETP.GE.U32.AND P0, PT, R18, R30, PT ;  /* 0x0000001e1200720c */ /* 0x000fda0003f06070 */
[----:B------:R-:W-:Y:S05]  /*0860*/  @!P0 BRA `(.L_x_12) ;  /* 0x0000000000348947 */ /* 0x000fea0003800000 */
[----:B------:R-:W-:-:S13]  /*0870*/  ISETP.GT.U32.AND P0, PT, R18, -0x80000000, PT ;  /* 0x800000001200780c */ /* 0x000fda0003f04070 */
[----:B------:R-:W-:Y:S05]  /*0880*/  @P0 BRA `(.L_x_13) ;  /* 0x0000000000200947 */ /* 0x000fea0003800000 */
[----:B------:R-:W-:Y:S01]  /*0890*/  FSETP.GE.AND P0, PT, R18, R9, PT ;  /* 0x000000091200720b */ /* 0x000fe20003f06000 */
[----:B------:R-:W-:-:S12]  /*08a0*/  FADD R17, R17, 1 ;  /* 0x3f80000011117421 */ /* 0x000fd80000000000 */
[----:B------:R-:W-:Y:S05]  /*08b0*/  @!P0 BRA `(.L_x_12) ;  /* 0x0000000000208947 */ /* 0x000fea0003800000 */
[----:B------:R-:W-:Y:S01]  /*08c0*/  FFMA R16, |R15|, -3, R18 ;  /* 0xc04000000f107823 */ /* 0x000fe20000000212 */
[----:B------:R-:W-:-:S04]  /*08d0*/  FADD R17, R17, 1 ;  /* 0x3f80000011117421 */ /* 0x000fc80000000000 */
[----:B------:R-:W-:-:S13]  /*08e0*/  FSETP.GE.AND P0, PT, R16, RZ, PT ;  /* 0x000000ff1000720b */ /* 0x000fda0003f06000 */
[----:B------:R-:W-:Y:S01]  /*08f0*/  @P0 FADD R17, R17, 1 ;  /* 0x3f80000011110421 */ /* 0x000fe20000000000 */
[----:B------:R-:W-:Y:S06]  /*0900*/  BRA `(.L_x_12) ;  /* 0x00000000000c7947 */ /* 0x000fec0003800000 */
.L_x_13:
[----:B------:R-:W-:Y:S01]  /*0910*/  FSETP.GEU.AND P0, PT, R18, -|R15|, PT ;  /* 0xc000000f1200720b */ /* 0x000fe20003f0e000 */
[----:B------:R-:W-:-:S12]  /*0920*/  FADD R17, R17, -1 ;  /* 0xbf80000011117421 */ /* 0x000fd80000000000 */
[----:B------:R-:W-:-:S07]  /*0930*/  @!P0 FADD R17, R17, -1 ;  /* 0xbf80000011118421 */ /* 0x000fce0000000000 */
.L_x_12:
[----:B------:R-:W-:Y:S05]  /*0940*/  BSYNC.RECONVERGENT B2 ;  /* 0x0000000000027941 */ /* 0x000fea0003800200 */
.L_x_11:
[----:B------:R-:W-:Y:S01]  /*0950*/  FFMA R14, R17, -|R15|, R14 ;  /* 0xc000000f110e7223 */ /* 0x000fe2000000000e */
[----:B------:R-:W-:Y:S06]  /*0960*/  BRA `(.L_x_9) ;  /* 0x0000000000707947 */ /* 0x000fec0003800000 */
.L_x_10:
[C---:B------:R-:W-:Y:S01]  /*0970*/  IMAD.IADD R16, R14.reuse, 0x1, -R31 ;  /* 0x000000010e107824 */ /* 0x040fe200078e0a1f */
[C---:B------:R-:W-:Y:S01]  /*0980*/  ISETP.GT.U32.AND P0, PT, R14.reuse, 0x7f7fffff, PT ;  /* 0x7f7fffff0e00780c */ /* 0x040fe20003f04070 */
[----:B------:R-:W-:Y:S01]  /*0990*/  BSSY.RECONVERGENT B2, `(.L_x_14) ;  /* 0x0000017000027945 */ /* 0x000fe20003800200 */
[----:B------:R-:W-:Y:S02]  /*09a0*/  LOP3.LUT R14, R14, 0x7fffff, RZ, 0xc0, !PT ;  /* 0x007fffff0e0e7812 */ /* 0x000fe400078ec0ff */
[----:B------:R-:W-:Y:S02]  /*09b0*/  LOP3.LUT R16, R16, 0xff800000, RZ, 0xc0, !PT ;  /* 0xff80000010107812 */ /* 0x000fe400078ec0ff */
[----:B------:R-:W-:Y:S02]  /*09c0*/  FSETP.GT.AND P4, PT, |R15|, RZ, PT ;  /* 0x000000ff0f00720b */ /* 0x000fe40003f84200 */
[----:B------:R-:W-:Y:S01]  /*09d0*/  FSEL R17, R31, +QNAN , !P0 ;  /* 0x7fffffff1f117808 */ /* 0x000fe20004000000 */
[----:B------:R-:W-:Y:S01]  /*09e0*/  VIADD R16, R16, 0xb800000 ;  /* 0x0b80000010107836 */ /* 0x000fe20000000000 */
[----:B------:R-:W-:-:S02]  /*09f0*/  LOP3.LUT R14, R14, 0x3f800000, RZ, 0xfc, !PT ;  /* 0x3f8000000e0e7812 */ /* 0x000fc400078efcff */
[----:B------:R-:W-:Y:S02]  /*0a00*/  FSEL R20, R17, +QNAN , P4 ;  /* 0x7fffffff11147808 */ /* 0x000fe40002000000 */
[----:B------:R-:W-:-:S13]  /*0a10*/  ISETP.NE.AND P3, PT, R16, RZ, PT ;  /* 0x000000ff1000720c */ /* 0x000fda0003f65270 */
[----:B------:R-:W-:Y:S05]  /*0a20*/  @!P3 BRA `(.L_x_15) ;  /* 0x000000000034b947 */ /* 0x000fea0003800000 */
.L_x_16:
[----:B------:R-:W-:-:S05]  /*0a30*/  VIMNMX.U32 R17, PT, PT, R16, 0xb800000, PT ;  /* 0x0b80000010117848 */ /* 0x000fca0003fe0000 */
[----:B------:R-:W-:Y:S02]  /*0a40*/  IMAD.IADD R14, R17, 0x1, R14 ;  /* 0x00000001110e7824 */ /* 0x000fe400078e020e */
[----:B------:R-:W-:Y:S02]  /*0a50*/  IMAD.IADD R16, R16, 0x1, -R17 ;  /* 0x0000000110107824 */ /* 0x000fe400078e0a11 */
[----:B------:R-:W-:-:S03]  /*0a60*/  FMUL R19, R14, R6 ;  /* 0x000000060e137220 */ /* 0x000fc60000400000 */
[----:B------:R-:W-:Y:S01]  /*0a70*/  ISETP.NE.AND P3, PT, R16, RZ, PT ;  /* 0x000000ff1000720c */ /* 0x000fe20003f65270 */
[----:B------:R-:W-:-:S04]  /*0a80*/  FFMA R18, -R5, R19, R14 ;  /* 0x0000001305127223 */ /* 0x000fc8000000010e */
[----:B------:R-:W-:-:S04]  /*0a90*/  FFMA R19, R18, R6, R19 ;  /* 0x0000000612137223 */ /* 0x000fc80000000013 */
[----:B------:R-:W-:-:S04]  /*0aa0*/  FFMA R18, -R5, R19, R14 ;  /* 0x0000001305127223 */ /* 0x000fc8000000010e */
[----:B------:R-:W-:-:S06]  /*0ab0*/  FFMA.RZ R18, R18, R6, R19 ;  /* 0x0000000612127223 */ /* 0x000fcc000000c013 */
[----:B------:R-:W0:Y:S02]  /*0ac0*/  FRND.TRUNC R18, R18 ;  /* 0x0000001200127307 */ /* 0x000e24000020d000 */
[----:B0-----:R-:W-:-:S05]  /*0ad0*/  FFMA R14, -R5, R18, R14 ;  /* 0x00000012050e7223 */ /* 0x001fca000000010e */
[----:B------:R-:W-:-:S13]  /*0ae0*/  ISETP.NE.AND P0, PT, R14, RZ, PT ;  /* 0x000000ff0e00720c */ /* 0x000fda0003f05270 */
[----:B------:R-:W-:Y:S05]  /*0af0*/  @P0 BRA P3, `(.L_x_16) ;  /* 0xfffffffc00cc0947 */ /* 0x000fea000183ffff */
.L_x_15:
[----:B------:R-:W-:Y:S05]  /*0b00*/  BSYNC.RECONVERGENT B2 ;  /* 0x0000000000027941 */ /* 0x000fea0003800200 */
.L_x_14:
[----:B------:R-:W-:-:S04]  /*0b10*/  FMUL R17, R14, 1.1920928955078125e-07 ;  /* 0x340000000e117820 */ /* 0x000fc80000400000 */
[----:B------:R-:W-:-:S07]  /*0b20*/  FMUL R14, R20, R17 ;  /* 0x00000011140e7220 */ /* 0x000fce0000400000 */
.L_x_9:
[----:B------:R-:W-:Y:S05]  /*0b30*/  BSYNC.RECONVERGENT B1 ;  /* 0x0000000000017941 */ /* 0x000fea0003800200 */
.L_x_8:
[----:B------:R-:W0:Y:S01]  /*0b40*/  MUFU.RCP R16, R15 ;  /* 0x0000000f00107308 */ /* 0x000e220000001000 */
[C---:B------:R-:W-:Y:S01]  /*0b50*/  FSETP.NAN.AND P0, PT, |R14|.reuse, |R14|, PT ;  /* 0x4000000e0e00720b */ /* 0x040fe20003f08200 */
[----:B------:R-:W-:Y:S01]  /*0b60*/  BSSY.RECONVERGENT B1, `(.L_x_17) ;  /* 0x000000f000017945 */ /* 0x000fe20003800200 */
[----:B------:R-:W-:-:S04]  /*0b70*/  LOP3.LUT R17, R14, 0x80000000, R0, 0xb8, !PT ;  /* 0x800000000e117812 */ /* 0x000fc800078eb800 */
[----:B------:R-:W-:-:S06]  /*0b80*/  FSEL R0, R14, R17, P0 ;  /* 0x000000110e007208 */ /* 0x000fcc0000000000 */
        /* <DEDUP_REMOVED lines=8> */
[----:B------:R-:W-:Y:S01]  /*0c10*/  MOV R14, 0xc40 ;  /* 0x00000c40000e7802 */ /* 0x000fe20000000f00 */
[----:B0-----:R-:W-:-:S07]  /*0c20*/  IMAD.U32 R15, RZ, RZ, UR5 ;  /* 0x00000005ff0f7e24 */ /* 0x001fce000f8e00ff */
[----:B------:R-:W-:Y:S05]  /*0c30*/  CALL.REL.NOINC `($__internal_1_$__cuda_sm3x_div_rn_noftz_f32_slowpath) ;  /* 0x00000004001c7944 */ /* 0x000fea0003c00000 */
[----:B------:R-:W-:-:S07]  /*0c40*/  IMAD.MOV.U32 R19, RZ, RZ, R0 ;  /* 0x000000ffff137224 */ /* 0x000fce00078e0000 */
.L_x_18:
[----:B------:R-:W-:Y:S05]  /*0c50*/  BSYNC.RECONVERGENT B1 ;  /* 0x0000000000017941 */ /* 0x000fea0003800200 */
.L_x_17:
[----:B------:R-:W0:Y:S01]  /*0c60*/  LDC.64 R14, c[0x0][0x380] ;  /* 0x0000e000ff0e7b82 */ /* 0x000e220000000a00 */
[----:B------:R-:W-:-:S06]  /*0c70*/  FMUL R19, R8, R19 ;  /* 0x0000001308137220 */ /* 0x000fcc0000400000 */
[----:B------:R-:W0:Y:S02]  /*0c80*/  F2I.TRUNC.NTZ R19, R19 ;  /* 0x0000001300137305 */ /* 0x000e24000020f100 */
[----:B0-----:R-:W-:-:S05]  /*0c90*/  IMAD.WIDE R14, R19, 0x4, R14 ;  /* 0x00000004130e7825 */ /* 0x001fca00078e020e */
[----:B------:R-:W2:Y:S01]  /*0ca0*/  LDG.E R0, desc[UR6][R14.64] ;  /* 0x000000060e007981 */ /* 0x000ea2000c1e1900 */
[----:B------:R-:W0:Y:S01]  /*0cb0*/  MUFU.RCP R16, R7 ;  /* 0x0000000700107308 */ /* 0x000e220000001000 */
[----:B------:R-:W-:Y:S01]  /*0cc0*/  BSSY.RECONVERGENT B1, `(.L_x_19) ;  /* 0x000000c000017945 */ /* 0x000fe20003800200 */
[----:B0-----:R-:W-:-:S04]  /*0cd0*/  FFMA R17, -R7, R16, 1 ;  /* 0x3f80000007117423 */ /* 0x001fc80000000110 */
[----:B------:R-:W-:Y:S02]  /*0ce0*/  FFMA R17, R16, R17, R16 ;  /* 0x0000001110117223 */ /* 0x000fe40000000010 */
[----:B--2---:R-:W0:Y:S02]  /*0cf0*/  FCHK P0, R0, R7 ;  /* 0x0000000700007302 */ /* 0x004e240000000000 */
[----:B------:R-:W-:-:S04]  /*0d00*/  FFMA R16, R0, R17, RZ ;  /* 0x0000001100107223 */ /* 0x000fc800000000ff */
[----:B------:R-:W-:-:S04]  /*0d10*/  FFMA R18, -R7, R16, R0 ;  /* 0x0000001007127223 */ /* 0x000fc80000000100 */
[----:B------:R-:W-:Y:S01]  /*0d20*/  FFMA R16, R17, R18, R16 ;  /* 0x0000001211107223 */ /* 0x000fe20000000010 */
[----:B0-----:R-:W-:Y:S06]  /*0d30*/  @!P0 BRA `(.L_x_20) ;  /* 0x0000000000108947 */ /* 0x001fec0003800000 */
[----:B------:R-:W-:Y:S01]  /*0d40*/  IMAD.MOV.U32 R15, RZ, RZ, R7 ;  /* 0x000000ffff0f7224 */ /* 0x000fe200078e0007 */
[----:B------:R-:W-:-:S07]  /*0d50*/  MOV R14, 0xd70 ;  /* 0x00000d70000e7802 */ /* 0x000fce0000000f00 */
[----:B------:R-:W-:Y:S05]  /*0d60*/  CALL.REL.NOINC `($__internal_1_$__cuda_sm3x_div_rn_noftz_f32_slowpath) ;  /* 0x0000000000d07944 */ /* 0x000fea0003c00000 */
[----:B------:R-:W-:-:S07]  /*0d70*/  IMAD.MOV.U32 R16, RZ, RZ, R0 ;  /* 0x000000ffff107224 */ /* 0x000fce00078e0000 */
.L_x_20:
[----:B------:R-:W-:Y:S05]  /*0d80*/  BSYNC.RECONVERGENT B1 ;  /* 0x0000000000017941 */ /* 0x000fea0003800200 */
.L_x_19:
[----:B------:R-:W2:Y:S02]  /*0d90*/  LDG.E R15, desc[UR6][R12.64] ;  /* 0x000000060c0f7981 */ /* 0x000ea4000c1e1900 */
[----:B--2---:R-:W-:-:S05]  /*0da0*/  FADD R15, R15, R16 ;  /* 0x000000100f0f7221 */ /* 0x004fca0000000000 */
[----:B------:R0:W-:Y:S02]  /*0db0*/  STG.E desc[UR6][R12.64], R15 ;  /* 0x0000000f0c007986 */ /* 0x0001e4000c101906 */
.L_x_7:
[----:B------:R-:W-:Y:S05]  /*0dc0*/  BSYNC.RECONVERGENT B0 ;  /* 0x0000000000007941 */ /* 0x000fea0003800200 */
.L_x_6:
[----:B------:R-:W-:Y:S05]  /*0dd0*/  @P2 BRA `(.L_x_21) ;  /* 0xfffffff400542947 */ /* 0x000fea000383ffff */
[----:B------:R-:W-:Y:S05]  /*0de0*/  @P1 BRA `(.L_x_22) ;  /* 0xfffffff4002c1947 */ /* 0x000fea000383ffff */
[----:B------:R-:W-:Y:S05]  /*0df0*/  EXIT ;  /* 0x000000000000794d */ /* 0x000fea0003800000 */
        .weak           $__internal_0_$__cuda_sm20_dsqrt_rn_f64_mediumpath_v1
        .type           $__internal_0_$__cuda_sm20_dsqrt_rn_f64_mediumpath_v1,@function
        .size           $__internal_0_$__cuda_sm20_dsqrt_rn_f64_mediumpath_v1,($__internal_1_$__cuda_sm3x_div_rn_noftz_f32_slowpath - $__internal_0_$__cuda_sm20_dsqrt_rn_f64_mediumpath_v1)
$__internal_0_$__cuda_sm20_dsqrt_rn_f64_mediumpath_v1:
[----:B------:R-:W-:Y:S01]  /*0e00*/  ISETP.GE.U32.AND P0, PT, R26, -0x3400000, PT ;  /* 0xfcc000001a00780c */ /* 0x000fe20003f06070 */
[----:B------:R-:W-:Y:S01]  /*0e10*/  BSSY.RECONVERGENT B1, `(.L_x_23) ;  /* 0x0000024000017945 */ /* 0x000fe20003800200 */
[----:B------:R-:W-:-:S11]  /*0e20*/  MOV R15, R23 ;  /* 0x00000017000f7202 */ /* 0x000fd60000000f00 */
[----:B------:R-:W-:Y:S05]  /*0e30*/  @!P0 BRA `(.L_x_24) ;  /* 0x0000000000208947 */ /* 0x000fea0003800000 */
[----:B------:R-:W-:-:S10]  /*0e40*/  DFMA.RM R14, R16, R14, R18 ;  /* 0x0000000e100e722b */ /* 0x000fd40000004012 */
[----:B------:R-:W-:-:S05]  /*0e50*/  IADD3 R16, P0, PT, R14, 0x1, RZ ;  /* 0x000000010e107810 */ /* 0x000fca0007f1e0ff */
[----:B------:R-:W-:-:S06]  /*0e60*/  IMAD.X R17, RZ, RZ, R15, P0 ;  /* 0x000000ffff117224 */ /* 0x000fcc00000e060f */
[----:B------:R-:W-:-:S08]  /*0e70*/  DFMA.RP R20, -R14, R16, R20 ;  /* 0x000000100e14722b */ /* 0x000fd00000008114 */
[----:B------:R-:W-:-:S06]  /*0e80*/  DSETP.GT.AND P0, PT, R20, RZ, PT ;  /* 0x000000ff1400722a */ /* 0x000fcc0003f04000 */
[----:B------:R-:W-:Y:S02]  /*0e90*/  FSEL R14, R16, R14, P0 ;  /* 0x0000000e100e7208 */ /* 0x000fe40000000000 */
[----:B------:R-:W-:Y:S01]  /*0ea0*/  FSEL R15, R17, R15, P0 ;  /* 0x0000000f110f7208 */ /* 0x000fe20000000000 */
[----:B------:R-:W-:Y:S06]  /*0eb0*/  BRA `(.L_x_25) ;  /* 0x0000000000647947 */ /* 0x000fec0003800000 */
.L_x_24:
[----:B------:R-:W-:-:S14]  /*0ec0*/  DSETP.NE.AND P0, PT, R20, RZ, PT ;  /* 0x000000ff1400722a */ /* 0x000fdc0003f05000 */
[----:B------:R-:W-:Y:S05]  /*0ed0*/  @!P0 BRA `(.L_x_26) ;  /* 0x0000000000588947 */ /* 0x000fea0003800000 */
[----:B------:R-:W-:-:S13]  /*0ee0*/  ISETP.GE.AND P0, PT, R21, RZ, PT ;  /* 0x000000ff1500720c */ /* 0x000fda0003f06270 */
[----:B------:R-:W-:Y:S02]  /*0ef0*/  @!P0 IMAD.MOV.U32 R14, RZ, RZ, 0x0 ;  /* 0x00000000ff0e8424 */ /* 0x000fe400078e00ff */
[----:B------:R-:W-:Y:S01]  /*0f00*/  @!P0 IMAD.MOV.U32 R15, RZ, RZ, -0x80000 ;  /* 0xfff80000ff0f8424 */ /* 0x000fe200078e00ff */
[----:B------:R-:W-:Y:S06]  /*0f10*/  @!P0 BRA `(.L_x_25) ;  /* 0x00000000004c8947 */ /* 0x000fec0003800000 */
[----:B------:R-:W-:-:S13]  /*0f20*/  ISETP.GT.AND P0, PT, R21, 0x7fefffff, PT ;  /* 0x7fefffff1500780c */ /* 0x000fda0003f04270 */
[----:B------:R-:W-:Y:S05]  /*0f30*/  @P0 BRA `(.L_x_26) ;  /* 0x0000000000400947 */ /* 0x000fea0003800000 */
[----:B------:R-:W-:Y:S01]  /*0f40*/  DMUL R20, R20, 8.11296384146066816958e+31 ;  /* 0x4690000014147828 */ /* 0x000fe20000000000 */
[----:B------:R-:W-:Y:S02]  /*0f50*/  IMAD.MOV.U32 R14, RZ, RZ, RZ ;  /* 0x000000ffff0e7224 */ /* 0x000fe400078e00ff */
[----:B------:R-:W-:Y:S02]  /*0f60*/  IMAD.MOV.U32 R18, RZ, RZ, 0x0 ;  /* 0x00000000ff127424 */ /* 0x000fe400078e00ff */
[----:B------:R-:W-:Y:S01]  /*0f70*/  IMAD.MOV.U32 R19, RZ, RZ, 0x3fd80000 ;  /* 0x3fd80000ff137424 */ /* 0x000fe200078e00ff */
[----:B------:R-:W0:Y:S02]  /*0f80*/  MUFU.RSQ64H R15, R21 ;  /* 0x00000015000f7308 */ /* 0x000e240000001c00 */
[----:B0-----:R-:W-:-:S08]  /*0f90*/  DMUL R16, R14, R14 ;  /* 0x0000000e0e107228 */ /* 0x001fd00000000000 */
[----:B------:R-:W-:-:S08]  /*0fa0*/  DFMA R16, R20, -R16, 1 ;  /* 0x3ff000001410742b */ /* 0x000fd00000000810 */
[----:B------:R-:W-:Y:S02]  /*0fb0*/  DFMA R18, R16, R18, 0.5 ;  /* 0x3fe000001012742b */ /* 0x000fe40000000012 */
[----:B------:R-:W-:-:S08]  /*0fc0*/  DMUL R16, R14, R16 ;  /* 0x000000100e107228 */ /* 0x000fd00000000000 */
[----:B------:R-:W-:-:S08]  /*0fd0*/  DFMA R16, R18, R16, R14 ;  /* 0x000000101210722b */ /* 0x000fd0000000000e */
[----:B------:R-:W-:Y:S02]  /*0fe0*/  DMUL R14, R20, R16 ;  /* 0x00000010140e7228 */ /* 0x000fe40000000000 */
[----:B------:R-:W-:-:S06]  /*0ff0*/  VIADD R17, R17, 0xfff00000 ;  /* 0xfff0000011117836 */ /* 0x000fcc0000000000 */
[----:B------:R-:W-:-:S08]  /*1000*/  DFMA R18, R14, -R14, R20 ;  /* 0x8000000e0e12722b */ /* 0x000fd00000000014 */
[----:B------:R-:W-:-:S10]  /*1010*/  DFMA R14, R16, R18, R14 ;  /* 0x00000012100e722b */ /* 0x000fd4000000000e */
[----:B------:R-:W-:Y:S01]  /*1020*/  VIADD R15, R15, 0xfcb00000 ;  /* 0xfcb000000f0f7836 */ /* 0x000fe20000000000 */
[----:B------:R-:W-:Y:S06]  /*1030*/  BRA `(.L_x_25) ;  /* 0x0000000000047947 */ /* 0x000fec0003800000 */
.L_x_26:
[----:B------:R-:W-:-:S11]  /*1040*/  DADD R14, R20, R20 ;  /* 0x00000000140e7229 */ /* 0x000fd60000000014 */
.L_x_25:
[----:B------:R-:W-:Y:S05]  /*1050*/  BSYNC.RECONVERGENT B1 ;  /* 0x0000000000017941 */ /* 0x000fea0003800200 */
.L_x_23:
[----:B------:R-:W-:Y:S01]  /*1060*/  IMAD.MOV.U32 R24, RZ, RZ, R14 ;  /* 0x000000ffff187224 */ /* 0x000fe200078e000e */
[----:B------:R-:W-:Y:S01]  /*1070*/  MOV R25, R15 ;  /* 0x0000000f00197202 */ /* 0x000fe20000000f00 */
[----:B------:R-:W-:Y:S02]  /*1080*/  IMAD.MOV.U32 R14, RZ, RZ, R0 ;  /* 0x000000ffff0e7224 */ /* 0x000fe400078e0000 */
[----:B------:R-:W-:-:S04]  /*1090*/  IMAD.MOV.U32 R15, RZ, RZ, 0x0 ;  /* 0x00000000ff0f7424 */ /* 0x000fc800078e00ff */
[----:B------:R-:W-:Y:S05]  /*10a0*/  RET.REL.NODEC R14 `(_Z20make_propagation_gpuPfS_Pi6consts) ;  /* 0xffffffec0ed47950 */ /* 0x000fea0003c3ffff */
        .weak           $__internal_1_$__cuda_sm3x_div_rn_noftz_f32_slowpath
        .type           $__internal_1_$__cuda_sm3x_div_rn_noftz_f32_slowpath,@function
        .size           $__internal_1_$__cuda_sm3x_div_rn_noftz_f32_slowpath,($_Z20make_propagation_gpuPfS_Pi6consts$__internal_accurate_pow - $__internal_1_$__cuda_sm3x_div_rn_noftz_f32_slowpath)
$__internal_1_$__cuda_sm3x_div_rn_noftz_f32_slowpath:
[----:B------:R-:W-:Y:S01]  /*10b0*/  SHF.R.U32.HI R17, RZ, 0x17, R15 ;  /* 0x00000017ff117819 */ /* 0x000fe2000001160f */
[----:B------:R-:W-:Y:S01]  /*10c0*/  BSSY.RECONVERGENT B2, `(.L_x_27) ;  /* 0x0000062000027945 */ /* 0x000fe20003800200 */
[----:B------:R-:W-:Y:S02]  /*10d0*/  SHF.R.U32.HI R16, RZ, 0x17, R0 ;  /* 0x00000017ff107819 */ /* 0x000fe40000011600 */
[----:B------:R-:W-:Y:S02]  /*10e0*/  LOP3.LUT R17, R17, 0xff, RZ, 0xc0, !PT ;  /* 0x000000ff11117812 */ /* 0x000fe400078ec0ff */
[----:B------:R-:W-:-:S03]  /*10f0*/  LOP3.LUT R20, R16, 0xff, RZ, 0xc0, !PT ;  /* 0x000000ff10147812 */ /* 0x000fc600078ec0ff */
[----:B------:R-:W-:Y:S02]  /*1100*/  VIADD R19, R17, 0xffffffff ;  /* 0xffffffff11137836 */ /* 0x000fe40000000000 */
[----:B------:R-:W-:-:S03]  /*1110*/  VIADD R18, R20, 0xffffffff ;  /* 0xffffffff14127836 */ /* 0x000fc60000000000 */
[----:B------:R-:W-:-:S04]  /*1120*/  ISETP.GT.U32.AND P0, PT, R19, 0xfd, PT ;  /* 0x000000fd1300780c */ /* 0x000fc80003f04070 */
[----:B------:R-:W-:-:S13]  /*1130*/  ISETP.GT.U32.OR P0, PT, R18, 0xfd, P0 ;  /* 0x000000fd1200780c */ /* 0x000fda0000704470 */
[----:B------:R-:W-:Y:S01]  /*1140*/  @!P0 IMAD.MOV.U32 R16, RZ, RZ, RZ ;  /* 0x000000ffff108224 */ /* 0x000fe200078e00ff */
[----:B------:R-:W-:Y:S06]  /*1150*/  @!P0 BRA `(.L_x_28) ;  /* 0x00000000005c8947 */ /* 0x000fec0003800000 */
[----:B------:R-:W-:Y:S02]  /*1160*/  FSETP.GTU.FTZ.AND P0, PT, |R0|, +INF , PT ;  /* 0x7f8000000000780b */ /* 0x000fe40003f1c200 */
[----:B------:R-:W-:-:S04]  /*1170*/  FSETP.GTU.FTZ.AND P3, PT, |R15|, +INF , PT ;  /* 0x7f8000000f00780b */ /* 0x000fc80003f7c200 */
[----:B------:R-:W-:-:S13]  /*1180*/  PLOP3.LUT P0, PT, P0, P3, PT, 0xf8, 0x8f ;  /* 0x00000000008f781c */ /* 0x000fda0000707f70 */
[----:B------:R-:W-:Y:S05]  /*1190*/  @P0 BRA `(.L_x_29) ;  /* 0x00000004004c0947 */ /* 0x000fea0003800000 */
[----:B------:R-:W-:-:S13]  /*11a0*/  LOP3.LUT P0, RZ, R15, 0x7fffffff, R0, 0xc8, !PT ;  /* 0x7fffffff0fff7812 */ /* 0x000fda000780c800 */
[----:B------:R-:W-:Y:S05]  /*11b0*/  @!P0 BRA `(.L_x_30) ;  /* 0x00000004003c8947 */ /* 0x000fea0003800000 */
[C---:B------:R-:W-:Y:S02]  /*11c0*/  FSETP.NEU.FTZ.AND P3, PT, |R0|.reuse, +INF , PT ;  /* 0x7f8000000000780b */ /* 0x040fe40003f7d200 */
[----:B------:R-:W-:Y:S02]  /*11d0*/  FSETP.NEU.FTZ.AND P4, PT, |R15|, +INF , PT ;  /* 0x7f8000000f00780b */ /* 0x000fe40003f9d200 */
[----:B------:R-:W-:-:S11]  /*11e0*/  FSETP.NEU.FTZ.AND P0, PT, |R0|, +INF , PT ;  /* 0x7f8000000000780b */ /* 0x000fd60003f1d200 */
[----:B------:R-:W-:Y:S05]  /*11f0*/  @!P4 BRA !P3, `(.L_x_30) ;  /* 0x00000004002cc947 */ /* 0x000fea0005800000 */
[----:B------:R-:W-:-:S04]  /*1200*/  LOP3.LUT P3, RZ, R0, 0x7fffffff, RZ, 0xc0, !PT ;  /* 0x7fffffff00ff7812 */ /* 0x000fc8000786c0ff */
[----:B------:R-:W-:-:S13]  /*1210*/  PLOP3.LUT P3, PT, P4, P3, PT, 0x2f, 0xf2 ;  /* 0x0000000000f2781c */ /* 0x000fda0002766577 */
[----:B------:R-:W-:Y:S05]  /*1220*/  @P3 BRA `(.L_x_31) ;  /* 0x0000000400183947 */ /* 0x000fea0003800000 */
[----:B------:R-:W-:-:S04]  /*1230*/  LOP3.LUT P3, RZ, R15, 0x7fffffff, RZ, 0xc0, !PT ;  /* 0x7fffffff0fff7812 */ /* 0x000fc8000786c0ff */
[----:B------:R-:W-:-:S13]  /*1240*/  PLOP3.LUT P0, PT, P0, P3, PT, 0x2f, 0xf2 ;  /* 0x0000000000f2781c */ /* 0x000fda0000706577 */
[----:B------:R-:W-:Y:S05]  /*1250*/  @P0 BRA `(.L_x_32) ;  /* 0x0000000400000947 */ /* 0x000fea0003800000 */
[----:B------:R-:W-:Y:S02]  /*1260*/  ISETP.GE.AND P0, PT, R18, RZ, PT ;  /* 0x000000ff1200720c */ /* 0x000fe40003f06270 */
[----:B------:R-:W-:-:S11]  /*1270*/  ISETP.GE.AND P3, PT, R19, RZ, PT ;  /* 0x000000ff1300720c */ /* 0x000fd60003f66270 */
[----:B------:R-:W-:Y:S02]  /*1280*/  @P0 IMAD.MOV.U32 R16, RZ, RZ, RZ ;  /* 0x000000ffff100224 */ /* 0x000fe400078e00ff */
[----:B------:R-:W-:Y:S01]  /*1290*/  @!P0 FFMA R0, R0, 1.84467440737095516160e+19, RZ ;  /* 0x5f80000000008823 */ /* 0x000fe200000000ff */
[----:B------:R-:W-:Y:S02]  /*12a0*/  @!P0 IMAD.MOV.U32 R16, RZ, RZ, -0x40 ;  /* 0xffffffc0ff108424 */ /* 0x000fe400078e00ff */
[----:B------:R-:W-:Y:S02]  /*12b0*/  @!P3 FFMA R15, R15, 1.84467440737095516160e+19, RZ ;  /* 0x5f8000000f0fb823 */ /* 0x000fe400000000ff */
[----:B------:R-:W-:-:S07]  /*12c0*/  @!P3 VIADD R16, R16, 0x40 ;  /* 0x000000401010b836 */ /* 0x000fce0000000000 */
.L_x_28:
[----:B------:R-:W-:Y:S01]  /*12d0*/  LEA R18, R17, 0xc0800000, 0x17 ;  /* 0xc080000011127811 */ /* 0x000fe200078eb8ff */
[----:B------:R-:W-:Y:S04]  /*12e0*/  BSSY.RECONVERGENT B3, `(.L_x_33) ;  /* 0x0000036000037945 */ /* 0x000fe80003800200 */
[----:B------:R-:W-:Y:S01]  /*12f0*/  IMAD.IADD R18, R15, 0x1, -R18 ;  /* 0x000000010f127824 */ /* 0x000fe200078e0a12 */
[----:B------:R-:W-:-:S03]  /*1300*/  IADD3 R15, PT, PT, R20, -0x7f, RZ ;  /* 0xffffff81140f7810 */ /* 0x000fc60007ffe0ff */
[----:B------:R-:W0:Y:S01]  /*1310*/  MUFU.RCP R19, R18 ;  /* 0x0000001200137308 */ /* 0x000e220000001000 */
[----:B------:R-:W-:Y:S01]  /*1320*/  FADD.FTZ R21, -R18, -RZ ;  /* 0x800000ff12157221 */ /* 0x000fe20000010100 */
[C---:B------:R-:W-:Y:S01]  /*1330*/  IMAD R0, R15.reuse, -0x800000, R0 ;  /* 0xff8000000f007824 */ /* 0x040fe200078e0200 */
[----:B------:R-:W-:-:S05]  /*1340*/  IADD3 R17, PT, PT, R15, 0x7f, -R17 ;  /* 0x0000007f0f117810 */ /* 0x000fca0007ffe811 */
[----:B------:R-:W-:Y:S02]  /*1350*/  IMAD.IADD R17, R17, 0x1, R16 ;  /* 0x0000000111117824 */ /* 0x000fe400078e0210 */
[----:B0-----:R-:W-:-:S04]  /*1360*/  FFMA R20, R19, R21, 1 ;  /* 0x3f80000013147423 */ /* 0x001fc80000000015 */
[----:B------:R-:W-:-:S04]  /*1370*/  FFMA R22, R19, R20, R19 ;  /* 0x0000001413167223 */ /* 0x000fc80000000013 */
[----:B------:R-:W-:-:S04]  /*1380*/  FFMA R19, R0, R22, RZ ;  /* 0x0000001600137223 */ /* 0x000fc800000000ff */
[----:B------:R-:W-:-:S04]  /*1390*/  FFMA R20, R21, R19, R0 ;  /* 0x0000001315147223 */ /* 0x000fc80000000000 */
[----:B------:R-:W-:-:S04]  /*13a0*/  FFMA R19, R22, R20, R19 ;  /* 0x0000001416137223 */ /* 0x000fc80000000013 */
[----:B------:R-:W-:-:S04]  /*13b0*/  FFMA R20, R21, R19, R0 ;  /* 0x0000001315147223 */ /* 0x000fc80000000000 */
[----:B------:R-:W-:-:S05]  /*13c0*/  FFMA R0, R22, R20, R19 ;  /* 0x0000001416007223 */ /* 0x000fca0000000013 */
[----:B------:R-:W-:-:S04]  /*13d0*/  SHF.R.U32.HI R15, RZ, 0x17, R0 ;  /* 0x00000017ff0f7819 */ /* 0x000fc80000011600 */
[----:B------:R-:W-:-:S05]  /*13e0*/  LOP3.LUT R15, R15, 0xff, RZ, 0xc0, !PT ;  /* 0x000000ff0f0f7812 */ /* 0x000fca00078ec0ff */
[----:B------:R-:W-:-:S04]  /*13f0*/  IMAD.IADD R21, R15, 0x1, R17 ;  /* 0x000000010f157824 */ /* 0x000fc800078e0211 */
[----:B------:R-:W-:-:S05]  /*1400*/  VIADD R15, R21, 0xffffffff ;  /* 0xffffffff150f7836 */ /* 0x000fca0000000000 */
[----:B------:R-:W-:-:S13]  /*1410*/  ISETP.GE.U32.AND P0, PT, R15, 0xfe, PT ;  /* 0x000000fe0f00780c */ /* 0x000fda0003f06070 */
[----:B------:R-:W-:Y:S05]  /*1420*/  @!P0 BRA `(.L_x_34) ;  /* 0x0000000000808947 */ /* 0x000fea0003800000 */
[----:B------:R-:W-:-:S13]  /*1430*/  ISETP.GT.AND P0, PT, R21, 0xfe, PT ;  /* 0x000000fe1500780c */ /* 0x000fda0003f04270 */
[----:B------:R-:W-:Y:S05]  /*1440*/  @P0 BRA `(.L_x_35) ;  /* 0x00000000006c0947 */ /* 0x000fea0003800000 */
[----:B------:R-:W-:-:S13]  /*1450*/  ISETP.GE.AND P0, PT, R21, 0x1, PT ;  /* 0x000000011500780c */ /* 0x000fda0003f06270 */
[----:B------:R-:W-:Y:S05]  /*1460*/  @P0 BRA `(.L_x_36) ;  /* 0x0000000000740947 */ /* 0x000fea0003800000 */
[----:B------:R-:W-:Y:S02]  /*1470*/  ISETP.GE.AND P0, PT, R21, -0x18, PT ;  /* 0xffffffe81500780c */ /* 0x000fe40003f06270 */
[----:B------:R-:W-:-:S11]  /*1480*/  LOP3.LUT R0, R0, 0x80000000, RZ, 0xc0, !PT ;  /* 0x8000000000007812 */ /* 0x000fd600078ec0ff */
[----:B------:R-:W-:Y:S05]  /*1490*/  @!P0 BRA `(.L_x_36) ;  /* 0x0000000000688947 */ /* 0x000fea0003800000 */
[CCC-:B------:R-:W-:Y:S01]  /*14a0*/  FFMA.RZ R15, R22.reuse, R20.reuse, R19.reuse ;  /* 0x00000014160f7223 */ /* 0x1c0fe2000000c013 */
[C---:B------:R-:W-:Y:S02]  /*14b0*/  VIADD R18, R21.reuse, 0x20 ;  /* 0x0000002015127836 */ /* 0x040fe40000000000 */
[CCC-:B------:R-:W-:Y:S01]  /*14c0*/  FFMA.RM R16, R22.reuse, R20.reuse, R19.reuse ;  /* 0x0000001416107223 */ /* 0x1c0fe20000004013 */
[----:B------:R-:W-:Y:S02]  /*14d0*/  ISETP.NE.AND P4, PT, R21, RZ, PT ;  /* 0x000000ff1500720c */ /* 0x000fe40003f85270 */
[----:B------:R-:W-:Y:S01]  /*14e0*/  LOP3.LUT R17, R15, 0x7fffff, RZ, 0xc0, !PT ;  /* 0x007fffff0f117812 */ /* 0x000fe200078ec0ff */
[----:B------:R-:W-:Y:S01]  /*14f0*/  FFMA.RP R15, R22, R20, R19 ;  /* 0x00000014160f7223 */ /* 0x000fe20000008013 */
[----:B------:R-:W-:Y:S01]  /*1500*/  IMAD.MOV R19, RZ, RZ, -R21 ;  /* 0x000000ffff137224 */ /* 0x000fe200078e0a15 */
[----:B------:R-:W-:Y:S02]  /*1510*/  ISETP.NE.AND P3, PT, R21, RZ, PT ;  /* 0x000000ff1500720c */ /* 0x000fe40003f65270 */
[----:B------:R-:W-:-:S02]  /*1520*/  LOP3.LUT R17, R17, 0x800000, RZ, 0xfc, !PT ;  /* 0x0080000011117812 */ /* 0x000fc400078efcff */
[----:B------:R-:W-:Y:S02]  /*1530*/  FSETP.NEU.FTZ.AND P0, PT, R15, R16, PT ;  /* 0x000000100f00720b */ /* 0x000fe40003f1d000 */
[----:B------:R-:W-:Y:S02]  /*1540*/  SHF.L.U32 R18, R17, R18, RZ ;  /* 0x0000001211127219 */ /* 0x000fe400000006ff */
[----:B------:R-:W-:Y:S02]  /*1550*/  SEL R16, R19, RZ, P4 ;  /* 0x000000ff13107207 */ /* 0x000fe40002000000 */
[----:B------:R-:W-:Y:S02]  /*1560*/  ISETP.NE.AND P3, PT, R18, RZ, P3 ;  /* 0x000000ff1200720c */ /* 0x000fe40001f65270 */
[----:B------:R-:W-:Y:S02]  /*1570*/  SHF.R.U32.HI R16, RZ, R16, R17 ;  /* 0x00000010ff107219 */ /* 0x000fe40000011611 */
[----:B------:R-:W-:-:S02]  /*1580*/  PLOP3.LUT P0, PT, P0, P3, PT, 0xf8, 0x8f ;  /* 0x00000000008f781c */ /* 0x000fc40000707f70 */
[----:B------:R-:W-:Y:S02]  /*1590*/  SHF.R.U32.HI R18, RZ, 0x1, R16 ;  /* 0x00000001ff127819 */ /* 0x000fe40000011610 */
[----:B------:R-:W-:-:S04]  /*15a0*/  SEL R15, RZ, 0x1, !P0 ;  /* 0x00000001ff0f7807 */ /* 0x000fc80004000000 */
[----:B------:R-:W-:-:S04]  /*15b0*/  LOP3.LUT R15, R15, 0x1, R18, 0xf8, !PT ;  /* 0x000000010f0f7812 */ /* 0x000fc800078ef812 */
[----:B------:R-:W-:-:S05]  /*15c0*/  LOP3.LUT R15, R15, R16, RZ, 0xc0, !PT ;  /* 0x000000100f0f7212 */ /* 0x000fca00078ec0ff */
[----:B------:R-:W-:-:S05]  /*15d0*/  IMAD.IADD R15, R18, 0x1, R15 ;  /* 0x00000001120f7824 */ /* 0x000fca00078e020f */
[----:B------:R-:W-:Y:S01]  /*15e0*/  LOP3.LUT R0, R15, R0, RZ, 0xfc, !PT ;  /* 0x000000000f007212 */ /* 0x000fe200078efcff */
[----:B------:R-:W-:Y:S06]  /*15f0*/  BRA `(.L_x_36) ;  /* 0x0000000000107947 */ /* 0x000fec0003800000 */
.L_x_35:
[----:B------:R-:W-:-:S04]  /*1600*/  LOP3.LUT R0, R0, 0x80000000, RZ, 0xc0, !PT ;  /* 0x8000000000007812 */ /* 0x000fc800078ec0ff */
[----:B------:R-:W-:Y:S01]  /*1610*/  LOP3.LUT R0, R0, 0x7f800000, RZ, 0xfc, !PT ;  /* 0x7f80000000007812 */ /* 0x000fe200078efcff */
[----:B------:R-:W-:Y:S06]  /*1620*/  BRA `(.L_x_36) ;  /* 0x0000000000047947 */ /* 0x000fec0003800000 */
.L_x_34:
[----:B------:R-:W-:-:S07]  /*1630*/  IMAD R0, R17, 0x800000, R0 ;  /* 0x0080000011007824 */ /* 0x000fce00078e0200 */
.L_x_36:
[----:B------:R-:W-:Y:S05]  /*1640*/  BSYNC.RECONVERGENT B3 ;  /* 0x0000000000037941 */ /* 0x000fea0003800200 */
.L_x_33:
[----:B------:R-:W-:Y:S05]  /*1650*/  BRA `(.L_x_37) ;  /* 0x0000000000207947 */ /* 0x000fea0003800000 */
.L_x_32:
[----:B------:R-:W-:-:S04]  /*1660*/  LOP3.LUT R0, R15, 0x80000000, R0, 0x48, !PT ;  /* 0x800000000f007812 */ /* 0x000fc800078e4800 */
[----:B------:R-:W-:Y:S01]  /*1670*/  LOP3.LUT R0, R0, 0x7f800000, RZ, 0xfc, !PT ;  /* 0x7f80000000007812 */ /* 0x000fe200078efcff */
[----:B------:R-:W-:Y:S06]  /*1680*/  BRA `(.L_x_37) ;  /* 0x0000000000147947 */ /* 0x000fec0003800000 */
.L_x_31:
[----:B------:R-:W-:Y:S01]  /*1690*/  LOP3.LUT R0, R15, 0x80000000, R0, 0x48, !PT ;  /* 0x800000000f007812 */ /* 0x000fe200078e4800 */
[----:B------:R-:W-:Y:S06]  /*16a0*/  BRA `(.L_x_37) ;  /* 0x00000000000c7947 */ /* 0x000fec0003800000 */
.L_x_30:
[----:B------:R-:W0:Y:S01]  /*16b0*/  MUFU.RSQ R0, -QNAN ;  /* 0xffc0000000007908 */ /* 0x000e220000001400 */
[----:B------:R-:W-:Y:S05]  /*16c0*/  BRA `(.L_x_37) ;  /* 0x0000000000047947 */ /* 0x000fea0003800000 */
.L_x_29:
[----:B------:R-:W-:-:S07]  /*16d0*/  FADD.FTZ R0, R0, R15 ;  /* 0x0000000f00007221 */ /* 0x000fce0000010000 */
.L_x_37:
[----:B------:R-:W-:Y:S05]  /*16e0*/  BSYNC.RECONVERGENT B2 ;  /* 0x0000000000027941 */ /* 0x000fea0003800200 */
.L_x_27:
[----:B------:R-:W-:-:S04]  /*16f0*/  IMAD.MOV.U32 R15, RZ, RZ, 0x0 ;  /* 0x00000000ff0f7424 */ /* 0x000fc800078e00ff */
[----:B0-----:R-:W-:Y:S05]  /*1700*/  RET.REL.NODEC R14 `(_Z20make_propagation_gpuPfS_Pi6consts) ;  /* 0xffffffe80e3c7950 */ /* 0x001fea0003c3ffff */
        .type           $_Z20make_propagation_gpuPfS_Pi6consts$__internal_accurate_pow,@function
        .size           $_Z20make_propagation_gpuPfS_Pi6consts$__internal_accurate_pow,(.L_x_42 - $_Z20make_propagation_gpuPfS_Pi6consts$__internal_accurate_pow)
$_Z20make_propagation_gpuPfS_Pi6consts$__internal_accurate_pow:
[----:B------:R-:W-:Y:S01]  /*1710*/  ISETP.GT.U32.AND P3, PT, R35, 0xfffff, PT ;  /* 0x000fffff2300780c */ /* 0x000fe20003f64070 */
[----:B------:R-:W-:Y:S01]  /*1720*/  IMAD.MOV.U32 R15, RZ, RZ, R35 ;  /* 0x000000ffff0f7224 */ /* 0x000fe200078e0023 */
[----:B------:R-:W-:Y:S01]  /*1730*/  MOV R14, R16 ;  /* 0x00000010000e7202 */ /* 0x000fe20000000f00 */
[----:B------:R-:W-:Y:S01]  /*1740*/  IMAD.MOV.U32 R18, RZ, RZ, 0x41ad3b5a ;  /* 0x41ad3b5aff127424 */ /* 0x000fe200078e00ff */
[----:B------:R-:W-:Y:S01]  /*1750*/  MOV R19, 0x3ed0f5d2 ;  /* 0x3ed0f5d200137802 */ /* 0x000fe20000000f00 */
[----:B------:R-:W-:Y:S01]  /*1760*/  UMOV UR8, 0x7d2cafe2 ;  /* 0x7d2cafe200087882 */ /* 0x000fe20000000000 */
[----:B------:R-:W-:Y:S01]  /*1770*/  UMOV UR9, 0x3eb0f5ff ;  /* 0x3eb0f5ff00097882 */ /* 0x000fe20000000000 */
[----:B------:R-:W-:Y:S01]  /*1780*/  UMOV UR10, 0x3b39803f ;  /* 0x3b39803f000a7882 */ /* 0x000fe20000000000 */
[----:B------:R-:W-:-:S05]  /*1790*/  UMOV UR11, 0x3c7abc9e ;  /* 0x3c7abc9e000b7882 */ /* 0x000fca0000000000 */
[----:B------:R-:W-:Y:S01]  /*17a0*/  @!P3 DMUL R24, R14, 1.80143985094819840000e+16 ;  /* 0x435000000e18b828 */ /* 0x000fe20000000000 */
[--C-:B------:R-:W-:Y:S01]  /*17b0*/  IMAD.MOV.U32 R14, RZ, RZ, R35.reuse ;  /* 0x000000ffff0e7224 */ /* 0x100fe200078e0023 */
[----:B------:R-:W-:-:S08]  /*17c0*/  SHF.R.U32.HI R35, RZ, 0x14, R35 ;  /* 0x00000014ff237819 */ /* 0x000fd00000011623 */
[----:B------:R-:W-:Y:S01]  /*17d0*/  @!P3 IMAD.MOV.U32 R14, RZ, RZ, R25 ;  /* 0x000000ffff0eb224 */ /* 0x000fe200078e0019 */
[----:B------:R-:W-:Y:S01]  /*17e0*/  @!P3 LEA.HI R35, R25, 0xffffffca, RZ, 0xc ;  /* 0xffffffca1923b811 */ /* 0x000fe200078f60ff */
[----:B------:R-:W-:-:S03]  /*17f0*/  @!P3 IMAD.MOV.U32 R16, RZ, RZ, R24 ;  /* 0x000000ffff10b224 */ /* 0x000fc600078e0018 */
[----:B------:R-:W-:-:S04]  /*1800*/  LOP3.LUT R14, R14, 0x800fffff, RZ, 0xc0, !PT ;  /* 0x800fffff0e0e7812 */ /* 0x000fc800078ec0ff */
[----:B------:R-:W-:Y:S01]  /*1810*/  LOP3.LUT R17, R14, 0x3ff00000, RZ, 0xfc, !PT ;  /* 0x3ff000000e117812 */ /* 0x000fe200078efcff */
[----:B------:R-:W-:-:S03]  /*1820*/  IMAD.MOV.U32 R14, RZ, RZ, RZ ;  /* 0x000000ffff0e7224 */ /* 0x000fc600078e00ff */
[----:B------:R-:W-:-:S13]  /*1830*/  ISETP.GE.U32.AND P4, PT, R17, 0x3ff6a09f, PT ;  /* 0x3ff6a09f1100780c */ /* 0x000fda0003f86070 */
[----:B------:R-:W-:-:S04]  /*1840*/  @P4 VIADD R15, R17, 0xfff00000 ;  /* 0xfff00000110f4836 */ /* 0x000fc80000000000 */
[----:B------:R-:W-:-:S06]  /*1850*/  @P4 IMAD.MOV.U32 R17, RZ, RZ, R15 ;  /* 0x000000ffff114224 */ /* 0x000fcc00078e000f */
[C---:B------:R-:W-:Y:S02]  /*1860*/  DADD R22, R16.reuse, 1 ;  /* 0x3ff0000010167429 */ /* 0x040fe40000000000 */
[----:B------:R-:W-:-:S04]  /*1870*/  DADD R16, R16, -1 ;  /* 0xbff0000010107429 */ /* 0x000fc80000000000 */
[----:B------:R-:W0:Y:S02]  /*1880*/  MUFU.RCP64H R15, R23 ;  /* 0x00000017000f7308 */ /* 0x000e240000001800 */
[----:B0-----:R-:W-:-:S08]  /*1890*/  DFMA R20, -R22, R14, 1 ;  /* 0x3ff000001614742b */ /* 0x001fd0000000010e */
[----:B------:R-:W-:-:S08]  /*18a0*/  DFMA R20, R20, R20, R20 ;  /* 0x000000141414722b */ /* 0x000fd00000000014 */
[----:B------:R-:W-:-:S08]  /*18b0*/  DFMA R20, R14, R20, R14 ;  /* 0x000000140e14722b */ /* 0x000fd0000000000e */
[----:B------:R-:W-:-:S08]  /*18c0*/  DMUL R14, R16, R20 ;  /* 0x00000014100e7228 */ /* 0x000fd00000000000 */
[----:B------:R-:W-:-:S08]  /*18d0*/  DFMA R14, R16, R20, R14 ;  /* 0x00000014100e722b */ /* 0x000fd0000000000e */
[----:B------:R-:W-:-:S08]  /*18e0*/  DMUL R28, R14, R14 ;  /* 0x0000000e0e1c7228 */ /* 0x000fd00000000000 */
[----:B------:R-:W-:Y:S01]  /*18f0*/  DFMA R18, R28, UR8, R18 ;  /* 0x000000081c127c2b */ /* 0x000fe20008000012 */
[----:B------:R-:W-:Y:S01]  /*1900*/  UMOV UR8, 0x75488a3f ;  /* 0x75488a3f00087882 */ /* 0x000fe20000000000 */
[----:B------:R-:W-:-:S06]  /*1910*/  UMOV UR9, 0x3ef3b20a ;  /* 0x3ef3b20a00097882 */ /* 0x000fcc0000000000 */
[----:B------:R-:W-:Y:S01]  /*1920*/  DFMA R22, R28, R18, UR8 ;  /* 0x000000081c167e2b */ /* 0x000fe20008000012 */
[----:B------:R-:W-:Y:S01]  /*1930*/  UMOV UR8, 0xe4faecd5 ;  /* 0xe4faecd500087882 */ /* 0x000fe20000000000 */
[----:B------:R-:W-:Y:S01]  /*1940*/  UMOV UR9, 0x3f1745cd ;  /* 0x3f1745cd00097882 */ /* 0x000fe20000000000 */
[----:B------:R-:W-:-:S05]  /*1950*/  DADD R18, R16, -R14 ;  /* 0x0000000010127229 */ /* 0x000fca000000080e */
[----:B------:R-:W-:Y:S01]  /*1960*/  DFMA R22, R28, R22, UR8 ;  /* 0x000000081c167e2b */ /* 0x000fe20008000016 */
[----:B------:R-:W-:Y:S01]  /*1970*/  UMOV UR8, 0x258a578b ;  /* 0x258a578b00087882 */ /* 0x000fe20000000000 */
[----:B------:R-:W-:Y:S01]  /*1980*/  UMOV UR9, 0x3f3c71c7 ;  /* 0x3f3c71c700097882 */ /* 0x000fe20000000000 */
[----:B------:R-:W-:-:S05]  /*1990*/  DADD R18, R18, R18 ;  /* 0x0000000012127229 */ /* 0x000fca0000000012 */
[----:B------:R-:W-:Y:S01]  /*19a0*/  DFMA R22, R28, R22, UR8 ;  /* 0x000000081c167e2b */ /* 0x000fe20008000016 */
[----:B------:R-:W-:Y:S01]  /*19b0*/  UMOV UR8, 0x9242b910 ;  /* 0x9242b91000087882 */ /* 0x000fe20000000000 */
[----:B------:R-:W-:Y:S01]  /*19c0*/  UMOV UR9, 0x3f624924 ;  /* 0x3f62492400097882 */ /* 0x000fe20000000000 */
[----:B------:R-:W-:-:S05]  /*19d0*/  DFMA R18, R16, -R14, R18 ;  /* 0x8000000e1012722b */ /* 0x000fca0000000012 */
[----:B------:R-:W-:Y:S01]  /*19e0*/  DFMA R22, R28, R22, UR8 ;  /* 0x000000081c167e2b */ /* 0x000fe20008000016 */
[----:B------:R-:W-:Y:S01]  /*19f0*/  UMOV UR8, 0x99999dfb ;  /* 0x99999dfb00087882 */ /* 0x000fe20000000000 */
[----:B------:R-:W-:Y:S01]  /*1a00*/  UMOV UR9, 0x3f899999 ;  /* 0x3f89999900097882 */ /* 0x000fe20000000000 */
[----:B------:R-:W-:Y:S02]  /*1a10*/  DMUL R18, R20, R18 ;  /* 0x0000001214127228 */ /* 0x000fe40000000000 */
[----:B------:R-:W-:-:S03]  /*1a20*/  DMUL R20, R14, R14 ;  /* 0x0000000e0e147228 */ /* 0x000fc60000000000 */
[----:B------:R-:W-:Y:S01]  /*1a30*/  DFMA R22, R28, R22, UR8 ;  /* 0x000000081c167e2b */ /* 0x000fe20008000016 */
[----:B------:R-:W-:Y:S01]  /*1a40*/  UMOV UR8, 0x55555555 ;  /* 0x5555555500087882 */ /* 0x000fe20000000000 */
[----:B------:R-:W-:-:S03]  /*1a50*/  UMOV UR9, 0x3fb55555 ;  /* 0x3fb5555500097882 */ /* 0x000fc60000000000 */
[----:B------:R-:W-:-:S03]  /*1a60*/  DMUL R24, R14, R20 ;  /* 0x000000140e187228 */ /* 0x000fc60000000000 */
[----:B------:R-:W-:-:S08]  /*1a70*/  DFMA R16, R28, R22, UR8 ;  /* 0x000000081c107e2b */ /* 0x000fd00008000016 */
[----:B------:R-:W-:Y:S01]  /*1a80*/  DADD R26, -R16, UR8 ;  /* 0x00000008101a7e29 */ /* 0x000fe20008000100 */
[----:B------:R-:W-:Y:S01]  /*1a90*/  UMOV UR8, 0xb9e7b0 ;  /* 0x00b9e7b000087882 */ /* 0x000fe20000000000 */
[----:B------:R-:W-:-:S06]  /*1aa0*/  UMOV UR9, 0x3c46a4cb ;  /* 0x3c46a4cb00097882 */ /* 0x000fcc0000000000 */
[----:B------:R-:W-:Y:S02]  /*1ab0*/  DFMA R26, R28, R22, R26 ;  /* 0x000000161c1a722b */ /* 0x000fe4000000001a */
[----:B------:R-:W-:Y:S01]  /*1ac0*/  DFMA R28, R14, R14, -R20 ;  /* 0x0000000e0e1c722b */ /* 0x000fe20000000814 */
[----:B------:R-:W-:Y:S02]  /*1ad0*/  VIADD R23, R19, 0x100000 ;  /* 0x0010000013177836 */ /* 0x000fe40000000000 */
[----:B------:R-:W-:-:S03]  /*1ae0*/  IMAD.MOV.U32 R22, RZ, RZ, R18 ;  /* 0x000000ffff167224 */ /* 0x000fc600078e0012 */
[----:B------:R-:W-:Y:S01]  /*1af0*/  DADD R26, R26, -UR8 ;  /* 0x800000081a1a7e29 */ /* 0x000fe20008000000 */
[----:B------:R-:W-:Y:S01]  /*1b00*/  UMOV UR8, 0x80000000 ;  /* 0x8000000000087882 */ /* 0x000fe20000000000 */
[----:B------:R-:W-:Y:S01]  /*1b10*/  UMOV UR9, 0x43300000 ;  /* 0x4330000000097882 */ /* 0x000fe20000000000 */
[C---:B------:R-:W-:Y:S02]  /*1b20*/  DFMA R22, R14.reuse, R22, R28 ;  /* 0x000000160e16722b */ /* 0x040fe4000000001c */
[----:B------:R-:W-:-:S08]  /*1b30*/  DFMA R28, R14, R20, -R24 ;  /* 0x000000140e1c722b */ /* 0x000fd00000000818 */
[----:B------:R-:W-:Y:S02]  /*1b40*/  DFMA R28, R18, R20, R28 ;  /* 0x00000014121c722b */ /* 0x000fe4000000001c */
[----:B------:R-:W-:-:S06]  /*1b50*/  DADD R20, R16, R26 ;  /* 0x0000000010147229 */ /* 0x000fcc000000001a */
[----:B------:R-:W-:Y:S02]  /*1b60*/  DFMA R22, R14, R22, R28 ;  /* 0x000000160e16722b */ /* 0x000fe4000000001c */
[----:B------:R-:W-:Y:S02]  /*1b70*/  DADD R28, R16, -R20 ;  /* 0x00000000101c7229 */ /* 0x000fe40000000814 */
[----:B------:R-:W-:-:S06]  /*1b80*/  DMUL R16, R20, R24 ;  /* 0x0000001814107228 */ /* 0x000fcc0000000000 */
[----:B------:R-:W-:Y:S02]  /*1b90*/  DADD R28, R26, R28 ;  /* 0x000000001a1c7229 */ /* 0x000fe4000000001c */
[----:B------:R-:W-:-:S08]  /*1ba0*/  DFMA R26, R20, R24, -R16 ;  /* 0x00000018141a722b */ /* 0x000fd00000000810 */
[----:B------:R-:W-:-:S08]  /*1bb0*/  DFMA R22, R20, R22, R26 ;  /* 0x000000161416722b */ /* 0x000fd0000000001a */
[----:B------:R-:W-:-:S08]  /*1bc0*/  DFMA R28, R28, R24, R22 ;  /* 0x000000181c1c722b */ /* 0x000fd00000000016 */
[----:B------:R-:W-:-:S08]  /*1bd0*/  DADD R22, R16, R28 ;  /* 0x0000000010167229 */ /* 0x000fd0000000001c */
[--C-:B------:R-:W-:Y:S02]  /*1be0*/  DADD R20, R14, R22.reuse ;  /* 0x000000000e147229 */ /* 0x100fe40000000016 */
[----:B------:R-:W-:-:S06]  /*1bf0*/  DADD R16, R16, -R22 ;  /* 0x0000000010107229 */ /* 0x000fcc0000000816 */
[----:B------:R-:W-:Y:S02]  /*1c00*/  DADD R14, R14, -R20 ;  /* 0x000000000e0e7229 */ /* 0x000fe40000000814 */
[----:B------:R-:W-:-:S06]  /*1c10*/  DADD R16, R28, R16 ;  /* 0x000000001c107229 */ /* 0x000fcc0000000010 */
[----:B------:R-:W-:-:S08]  /*1c20*/  DADD R14, R22, R14 ;  /* 0x00000000160e7229 */ /* 0x000fd0000000000e */
[----:B------:R-:W-:Y:S01]  /*1c30*/  DADD R14, R16, R14 ;  /* 0x00000000100e7229 */ /* 0x000fe2000000000e */
[C---:B------:R-:W-:Y:S02]  /*1c40*/  VIADD R16, R35.reuse, 0xfffffc01 ;  /* 0xfffffc0123107836 */ /* 0x040fe40000000000 */
[----:B------:R-:W-:Y:S02]  /*1c50*/  @P4 VIADD R16, R35, 0xfffffc02 ;  /* 0xfffffc0223104836 */ /* 0x000fe40000000000 */
[----:B------:R-:W-:-:S03]  /*1c60*/  IMAD.MOV.U32 R17, RZ, RZ, 0x43300000 ;  /* 0x43300000ff117424 */ /* 0x000fc600078e00ff */
[----:B------:R-:W-:Y:S01]  /*1c70*/  DADD R22, R18, R14 ;  /* 0x0000000012167229 */ /* 0x000fe2000000000e */
[----:B------:R-:W-:-:S06]  /*1c80*/  LOP3.LUT R16, R16, 0x80000000, RZ, 0x3c, !PT ;  /* 0x8000000010107812 */ /* 0x000fcc00078e3cff */
[----:B------:R-:W-:Y:S01]  /*1c90*/  DADD R16, R16, -UR8 ;  /* 0x8000000810107e29 */ /* 0x000fe20008000000 */
[----:B------:R-:W-:Y:S01]  /*1ca0*/  UMOV UR8, 0xfefa39ef ;  /* 0xfefa39ef00087882 */ /* 0x000fe20000000000 */
[----:B------:R-:W-:Y:S01]  /*1cb0*/  DADD R18, R20, R22 ;  /* 0x0000000014127229 */ /* 0x000fe20000000016 */
[----:B------:R-:W-:-:S07]  /*1cc0*/  UMOV UR9, 0x3fe62e42 ;  /* 0x3fe62e4200097882 */ /* 0x000fce0000000000 */
[--C-:B------:R-:W-:Y:S02]  /*1cd0*/  DFMA R14, R16, UR8, R18.reuse ;  /* 0x00000008100e7c2b */ /* 0x100fe40008000012 */
[----:B------:R-:W-:-:S06]  /*1ce0*/  DADD R24, R20, -R18 ;  /* 0x0000000014187229 */ /* 0x000fcc0000000812 */
[----:B------:R-:W-:Y:S02]  /*1cf0*/  DFMA R20, R16, -UR8, R14 ;  /* 0x8000000810147c2b */ /* 0x000fe4000800000e */
[----:B------:R-:W-:-:S06]  /*1d00*/  DADD R24, R22, R24 ;  /* 0x0000000016187229 */ /* 0x000fcc0000000018 */
[----:B------:R-:W-:-:S08]  /*1d10*/  DADD R20, -R18, R20 ;  /* 0x0000000012147229 */ /* 0x000fd00000000114 */
[----:B------:R-:W-:-:S08]  /*1d20*/  DADD R18, R24, -R20 ;  /* 0x0000000018127229 */ /* 0x000fd00000000814 */
[----:B------:R-:W-:-:S08]  /*1d30*/  DFMA R18, R16, UR10, R18 ;  /* 0x0000000a10127c2b */ /* 0x000fd00008000012 */
[----:B------:R-:W-:-:S08]  /*1d40*/  DADD R16, R14, R18 ;  /* 0x000000000e107229 */ /* 0x000fd00000000012 */
[----:B------:R-:W-:Y:S02]  /*1d50*/  DADD R14, R14, -R16 ;  /* 0x000000000e0e7229 */ /* 0x000fe40000000810 */
[----:B------:R-:W-:-:S06]  /*1d60*/  DMUL R24, R16, 2 ;  /* 0x4000000010187828 */ /* 0x000fcc0000000000 */
[----:B------:R-:W-:Y:S02]  /*1d70*/  DADD R14, R18, R14 ;  /* 0x00000000120e7229 */ /* 0x000fe4000000000e */
[----:B------:R-:W-:Y:S01]  /*1d80*/  DFMA R22, R16, 2, -R24 ;  /* 0x400000001016782b */ /* 0x000fe20000000818 */
[----:B------:R-:W-:Y:S02]  /*1d90*/  IMAD.MOV.U32 R16, RZ, RZ, 0x652b82fe ;  /* 0x652b82feff107424 */ /* 0x000fe400078e00ff */
[----:B------:R-:W-:-:S05]  /*1da0*/  IMAD.MOV.U32 R17, RZ, RZ, 0x3ff71547 ;  /* 0x3ff71547ff117424 */ /* 0x000fca00078e00ff */
[----:B------:R-:W-:-:S08]  /*1db0*/  DFMA R22, R14, 2, R22 ;  /* 0x400000000e16782b */ /* 0x000fd00000000016 */
[----:B------:R-:W-:-:S08]  /*1dc0*/  DADD R14, R24, R22 ;  /* 0x00000000180e7229 */ /* 0x000fd00000000016 */
[----:B------:R-:W-:Y:S02]  /*1dd0*/  DFMA R16, R14, R16, 6.75539944105574400000e+15 ;  /* 0x433800000e10742b */ /* 0x000fe40000000010 */
[----:B------:R-:W-:Y:S01]  /*1de0*/  FSETP.GEU.AND P3, PT, |R15|, 4.1917929649353027344, PT ;  /* 0x4086232b0f00780b */ /* 0x000fe20003f6e200 */
[----:B------:R-:W-:-:S05]  /*1df0*/  DADD R24, R24, -R14 ;  /* 0x0000000018187229 */ /* 0x000fca000000080e */
[----:B------:R-:W-:-:S03]  /*1e00*/  DADD R18, R16, -6.75539944105574400000e+15 ;  /* 0xc338000010127429 */ /* 0x000fc60000000000 */
[----:B------:R-:W-:-:S05]  /*1e10*/  DADD R22, R22, R24 ;  /* 0x0000000016167229 */ /* 0x000fca0000000018 */
[----:B------:R-:W-:Y:S01]  /*1e20*/  DFMA R20, R18, -UR8, R14 ;  /* 0x8000000812147c2b */ /* 0x000fe2000800000e */
[----:B------:R-:W-:Y:S01]  /*1e30*/  UMOV UR8, 0x3b39803f ;  /* 0x3b39803f00087882 */ /* 0x000fe20000000000 */
[----:B------:R-:W-:-:S06]  /*1e40*/  UMOV UR9, 0x3c7abc9e ;  /* 0x3c7abc9e00097882 */ /* 0x000fcc0000000000 */
[----:B------:R-:W-:Y:S01]  /*1e50*/  DFMA R20, R18, -UR8, R20 ;  /* 0x8000000812147c2b */ /* 0x000fe20008000014 */
[----:B------:R-:W-:Y:S01]  /*1e60*/  UMOV UR8, 0x69ce2bdf ;  /* 0x69ce2bdf00087882 */ /* 0x000fe20000000000 */
[----:B------:R-:W-:Y:S01]  /*1e70*/  IMAD.MOV.U32 R18, RZ, RZ, -0x35dec16 ;  /* 0xfca213eaff127424 */ /* 0x000fe200078e00ff */
[----:B------:R-:W-:Y:S01]  /*1e80*/  MOV R19, 0x3e928af3 ;  /* 0x3e928af300137802 */ /* 0x000fe20000000f00 */
[----:B------:R-:W-:-:S05]  /*1e90*/  UMOV UR9, 0x3e5ade15 ;  /* 0x3e5ade1500097882 */ /* 0x000fca0000000000 */
[----:B------:R-:W-:Y:S01]  /*1ea0*/  DFMA R18, R20, UR8, R18 ;  /* 0x0000000814127c2b */ /* 0x000fe20008000012 */
[----:B------:R-:W-:Y:S01]  /*1eb0*/  UMOV UR8, 0x62401315 ;  /* 0x6240131500087882 */ /* 0x000fe20000000000 */
[----:B------:R-:W-:-:S06]  /*1ec0*/  UMOV UR9, 0x3ec71dee ;  /* 0x3ec71dee00097882 */ /* 0x000fcc0000000000 */
[----:B------:R-:W-:Y:S01]  /*1ed0*/  DFMA R18, R20, R18, UR8 ;  /* 0x0000000814127e2b */ /* 0x000fe20008000012 */
        /* <DEDUP_REMOVED lines=20> */
[----:B------:R-:W-:-:S08]  /*2020*/  DFMA R18, R20, R18, UR8 ;  /* 0x0000000814127e2b */ /* 0x000fd00008000012 */
[----:B------:R-:W-:-:S08]  /*2030*/  DFMA R18, R20, R18, 1 ;  /* 0x3ff000001412742b */ /* 0x000fd00000000012 */
[----:B------:R-:W-:-:S10]  /*2040*/  DFMA R18, R20, R18, 1 ;  /* 0x3ff000001412742b */ /* 0x000fd40000000012 */
[----:B------:R-:W-:Y:S02]  /*2050*/  IMAD R21, R16, 0x100000, R19 ;  /* 0x0010000010157824 */ /* 0x000fe400078e0213 */
[----:B------:R-:W-:Y:S01]  /*2060*/  IMAD.MOV.U32 R20, RZ, RZ, R18 ;  /* 0x000000ffff147224 */ /* 0x000fe200078e0012 */
[----:B------:R-:W-:Y:S06]  /*2070*/  @!P3 BRA `(.L_x_38) ;  /* 0x000000000030b947 */ /* 0x000fec0003800000 */
[----:B------:R-:W-:Y:S01]  /*2080*/  FSETP.GEU.AND P4, PT, |R15|, 4.2275390625, PT ;  /* 0x408748000f00780b */ /* 0x000fe20003f8e200 */
[C---:B------:R-:W-:Y:S02]  /*2090*/  DADD R20, R14.reuse, +INF ;  /* 0x7ff000000e147429 */ /* 0x040fe40000000000 */
[----:B------:R-:W-:-:S08]  /*20a0*/  DSETP.GEU.AND P3, PT, R14, RZ, PT ;  /* 0x000000ff0e00722a */ /* 0x000fd00003f6e000 */
[----:B------:R-:W-:Y:S02]  /*20b0*/  FSEL R20, R20, RZ, P3 ;  /* 0x000000ff14147208 */ /* 0x000fe40001800000 */
[----:B------:R-:W-:Y:S02]  /*20c0*/  @!P4 LEA.HI R17, R16, R16, RZ, 0x1 ;  /* 0x000000101011c211 */ /* 0x000fe400078f08ff */
[----:B------:R-:W-:Y:S02]  /*20d0*/  FSEL R21, R21, RZ, P3 ;  /* 0x000000ff15157208 */ /* 0x000fe40001800000 */
[----:B------:R-:W-:-:S05]  /*20e0*/  @!P4 SHF.R.S32.HI R17, RZ, 0x1, R17 ;  /* 0x00000001ff11c819 */ /* 0x000fca0000011411 */
[----:B------:R-:W-:Y:S02]  /*20f0*/  @!P4 IMAD.IADD R14, R16, 0x1, -R17 ;  /* 0x00000001100ec824 */ /* 0x000fe400078e0a11 */
[----:B------:R-:W-:-:S03]  /*2100*/  @!P4 IMAD R19, R17, 0x100000, R19 ;  /* 0x001000001113c824 */ /* 0x000fc600078e0213 */
[----:B------:R-:W-:Y:S01]  /*2110*/  @!P4 LEA R15, R14, 0x3ff00000, 0x14 ;  /* 0x3ff000000e0fc811 */ /* 0x000fe200078ea0ff */
[----:B------:R-:W-:-:S06]  /*2120*/  @!P4 IMAD.MOV.U32 R14, RZ, RZ, RZ ;  /* 0x000000ffff0ec224 */ /* 0x000fcc00078e00ff */
[----:B------:R-:W-:-:S11]  /*2130*/  @!P4 DMUL R20, R18, R14 ;  /* 0x0000000e1214c228 */ /* 0x000fd60000000000 */
.L_x_38:
[----:B------:R-:W-:Y:S01]  /*2140*/  DFMA R22, R22, R20, R20 ;  /* 0x000000141616722b */ /* 0x000fe20000000014 */
[----:B------:R-:W-:Y:S01]  /*2150*/  IMAD.MOV.U32 R14, RZ, RZ, R0 ;  /* 0x000000ffff0e7224 */ /* 0x000fe200078e0000 */
[----:B------:R-:W-:Y:S01]  /*2160*/  DSETP.NEU.AND P3, PT, |R20|, +INF , PT ;  /* 0x7ff000001400742a */ /* 0x000fe20003f6d200 */
[----:B------:R-:W-:-:S07]  /*2170*/  IMAD.MOV.U32 R15, RZ, RZ, 0x0 ;  /* 0x00000000ff0f7424 */ /* 0x000fce00078e00ff */
[----:B------:R-:W-:Y:S02]  /*2180*/  FSEL R16, R20, R22, !P3 ;  /* 0x0000001614107208 */ /* 0x000fe40005800000 */
[----:B------:R-:W-:Y:S01]  /*2190*/  FSEL R20, R21, R23, !P3 ;  /* 0x0000001715147208 */ /* 0x000fe20005800000 */
[----:B------:R-:W-:Y:S06]  /*21a0*/  RET.REL.NODEC R14 `(_Z20make_propagation_gpuPfS_Pi6consts) ;  /* 0xffffffdc0e947950 */ /* 0x000fec0003c3ffff */
.L_x_39:
[----:B------:R-:W-:-:S00]  /*21b0*/  BRA `(.L_x_39) ;  /* 0xfffffffc00fc7947 */ /* 0x000fc0000383ffff */
[----:B------:R-:W-:-:S00]  /*21c0*/  NOP ;  /* 0x0000000000007918 */ /* 0x000fc00000000000 */
        /* <DEDUP_REMOVED lines=11> */
.L_x_42:


//--------------------- .nv.shared.reserved.0     --------------------------
	.section	.nv.shared.reserved.0,"aw",@nobits
	.weak		__nv_reservedSMEM_offset_0_alias
	.size		__nv_reservedSMEM_offset_0_alias, 0, 64
	.other		__nv_reservedSMEM_offset_0_alias,@"STO_CUDA_RESERVED_SHARED STV_DEFAULT"
__nv_reservedSMEM_offset_0_alias:
	.zero		0
	.zero		64


//--------------------- .nv.constant0._Z20make_propagation_gpuPfS_Pi6consts --------------------------
	.section	.nv.constant0._Z20make_propagation_gpuPfS_Pi6consts,"a",@progbits
	.sectionflags	@""
	.align	4
.nv.constant0._Z20make_propagation_gpuPfS_Pi6consts:
	.zero		952


//--------------------- SYMBOLS --------------------------

	.type		.nv.reservedSmem.offset0,@object
	.size		.nv.reservedSmem.offset0,0x4
